//
// Generated by NVIDIA NVVM Compiler
//
// Compiler Build ID: CL-36424714
// Cuda compilation tools, release 13.0, V13.0.88
// Based on NVVM 20.0.0
//

.version 9.0
.target sm_100
.address_size 64

	// .globl	_Z14decrypt_kernelPii

.visible .entry _Z14decrypt_kernelPii(
	.param .u64 .ptr .align 1 _Z14decrypt_kernelPii_param_0,
	.param .u32 _Z14decrypt_kernelPii_param_1
)
{
	.reg .pred 	%p<2>;
	.reg .b32 	%r<9>;
	.reg .b64 	%rd<5>;

	ld.param.u64 	%rd1, [_Z14decrypt_kernelPii_param_0];
	ld.param.u32 	%r2, [_Z14decrypt_kernelPii_param_1];
	mov.u32 	%r3, %ctaid.x;
	mov.u32 	%r4, %ntid.x;
	mov.u32 	%r5, %tid.x;
	mad.lo.s32 	%r1, %r3, %r4, %r5;
	setp.ge.s32 	%p1, %r1, %r2;
	@%p1 bra 	$L__BB0_2;
	cvta.to.global.u64 	%rd2, %rd1;
	mul.wide.s32 	%rd3, %r1, 4;
	add.s64 	%rd4, %rd2, %rd3;
	ld.global.u32 	%r6, [%rd4];
	mad.lo.s32 	%r7, %r6, 239, 203;
	and.b32  	%r8, %r7, 255;
	st.global.u32 	[%rd4], %r8;
$L__BB0_2:
	ret;

}
	// .globl	_Z18decrypt_kernel_ej3Piii
.visible .entry _Z18decrypt_kernel_ej3Piii(
	.param .u64 .ptr .align 1 _Z18decrypt_kernel_ej3Piii_param_0,
	.param .u32 _Z18decrypt_kernel_ej3Piii_param_1,
	.param .u32 _Z18decrypt_kernel_ej3Piii_param_2
)
{
	.reg .pred 	%p<25>;
	.reg .b32 	%r<133>;
	.reg .b64 	%rd<33>;

	ld.param.u64 	%rd2, [_Z18decrypt_kernel_ej3Piii_param_0];
	ld.param.u32 	%r59, [_Z18decrypt_kernel_ej3Piii_param_1];
	ld.param.u32 	%r60, [_Z18decrypt_kernel_ej3Piii_param_2];
	cvta.to.global.u64 	%rd1, %rd2;
	mov.u32 	%r1, %ctaid.x;
	mov.u32 	%r2, %ntid.x;
	mov.u32 	%r3, %tid.x;
	mov.u32 	%r4, %nctaid.x;
	setp.lt.s32 	%p1, %r59, 1;
	@%p1 bra 	$L__BB1_41;
	and.b32  	%r5, %r59, 7;
	setp.lt.u32 	%p2, %r59, 8;
	mov.b32 	%r131, 0;
	@%p2 bra 	$L__BB1_20;
	and.b32  	%r131, %r59, 2147483640;
	neg.s32 	%r129, %r131;
	add.s32 	%r62, %r4, %r1;
	mad.lo.s32 	%r128, %r2, %r62, %r3;
	mul.lo.s32 	%r9, %r2, %r4;
	shl.b32 	%r10, %r9, 3;
	shl.b32 	%r63, %r4, 1;
	add.s32 	%r64, %r1, %r63;
	mad.lo.s32 	%r127, %r2, %r64, %r3;
	mad.lo.s32 	%r65, %r4, 3, %r1;
	mad.lo.s32 	%r126, %r2, %r65, %r3;
	shl.b32 	%r66, %r4, 2;
	add.s32 	%r67, %r1, %r66;
	mad.lo.s32 	%r125, %r2, %r67, %r3;
	mad.lo.s32 	%r68, %r4, 5, %r1;
	mad.lo.s32 	%r124, %r2, %r68, %r3;
	mad.lo.s32 	%r69, %r4, 6, %r1;
	mad.lo.s32 	%r123, %r2, %r69, %r3;
	mad.lo.s32 	%r70, %r4, 7, %r1;
	mad.lo.s32 	%r122, %r2, %r70, %r3;
	mad.lo.s32 	%r121, %r2, %r1, %r3;
$L__BB1_3:
	.pragma "nounroll";
	setp.ge.s32 	%p3, %r121, %r60;
	@%p3 bra 	$L__BB1_5;
	mul.wide.s32 	%rd3, %r121, 4;
	add.s64 	%rd4, %rd1, %rd3;
	ld.global.u32 	%r71, [%rd4];
	mad.lo.s32 	%r72, %r71, 239, 203;
	and.b32  	%r73, %r72, 255;
	st.global.u32 	[%rd4], %r73;
$L__BB1_5:
	add.s32 	%r27, %r9, %r121;
	setp.ge.s32 	%p4, %r27, %r60;
	@%p4 bra 	$L__BB1_7;
	mul.wide.s32 	%rd5, %r128, 4;
	add.s64 	%rd6, %rd1, %rd5;
	ld.global.u32 	%r74, [%rd6];
	mad.lo.s32 	%r75, %r74, 239, 203;
	and.b32  	%r76, %r75, 255;
	st.global.u32 	[%rd6], %r76;
$L__BB1_7:
	add.s32 	%r28, %r9, %r27;
	setp.ge.s32 	%p5, %r28, %r60;
	@%p5 bra 	$L__BB1_9;
	mul.wide.s32 	%rd7, %r127, 4;
	add.s64 	%rd8, %rd1, %rd7;
	ld.global.u32 	%r77, [%rd8];
	mad.lo.s32 	%r78, %r77, 239, 203;
	and.b32  	%r79, %r78, 255;
	st.global.u32 	[%rd8], %r79;
$L__BB1_9:
	add.s32 	%r29, %r9, %r28;
	setp.ge.s32 	%p6, %r29, %r60;
	@%p6 bra 	$L__BB1_11;
	mul.wide.s32 	%rd9, %r126, 4;
	add.s64 	%rd10, %rd1, %rd9;
	ld.global.u32 	%r80, [%rd10];
	mad.lo.s32 	%r81, %r80, 239, 203;
	and.b32  	%r82, %r81, 255;
	st.global.u32 	[%rd10], %r82;
$L__BB1_11:
	add.s32 	%r30, %r9, %r29;
	setp.ge.s32 	%p7, %r30, %r60;
	@%p7 bra 	$L__BB1_13;
	mul.wide.s32 	%rd11, %r125, 4;
	add.s64 	%rd12, %rd1, %rd11;
	ld.global.u32 	%r83, [%rd12];
	mad.lo.s32 	%r84, %r83, 239, 203;
	and.b32  	%r85, %r84, 255;
	st.global.u32 	[%rd12], %r85;
$L__BB1_13:
	add.s32 	%r31, %r9, %r30;
	setp.ge.s32 	%p8, %r31, %r60;
	@%p8 bra 	$L__BB1_15;
	mul.wide.s32 	%rd13, %r124, 4;
	add.s64 	%rd14, %rd1, %rd13;
	ld.global.u32 	%r86, [%rd14];
	mad.lo.s32 	%r87, %r86, 239, 203;
	and.b32  	%r88, %r87, 255;
	st.global.u32 	[%rd14], %r88;
$L__BB1_15:
	add.s32 	%r32, %r9, %r31;
	setp.ge.s32 	%p9, %r32, %r60;
	@%p9 bra 	$L__BB1_17;
	mul.wide.s32 	%rd15, %r123, 4;
	add.s64 	%rd16, %rd1, %rd15;
	ld.global.u32 	%r89, [%rd16];
	mad.lo.s32 	%r90, %r89, 239, 203;
	and.b32  	%r91, %r90, 255;
	st.global.u32 	[%rd16], %r91;
$L__BB1_17:
	add.s32 	%r92, %r9, %r32;
	setp.ge.s32 	%p10, %r92, %r60;
	@%p10 bra 	$L__BB1_19;
	mul.wide.s32 	%rd17, %r122, 4;
	add.s64 	%rd18, %rd1, %rd17;
	ld.global.u32 	%r93, [%rd18];
	mad.lo.s32 	%r94, %r93, 239, 203;
	and.b32  	%r95, %r94, 255;
	st.global.u32 	[%rd18], %r95;
$L__BB1_19:
	add.s32 	%r129, %r129, 8;
	add.s32 	%r128, %r128, %r10;
	add.s32 	%r127, %r127, %r10;
	add.s32 	%r126, %r126, %r10;
	add.s32 	%r125, %r125, %r10;
	add.s32 	%r124, %r124, %r10;
	add.s32 	%r123, %r123, %r10;
	add.s32 	%r122, %r122, %r10;
	add.s32 	%r121, %r121, %r10;
	setp.ne.s32 	%p11, %r129, 0;
	@%p11 bra 	$L__BB1_3;
$L__BB1_20:
	setp.eq.s32 	%p12, %r5, 0;
	@%p12 bra 	$L__BB1_41;
	and.b32  	%r43, %r59, 3;
	setp.lt.u32 	%p13, %r5, 4;
	@%p13 bra 	$L__BB1_31;
	mad.lo.s32 	%r44, %r131, %r4, %r1;
	mad.lo.s32 	%r45, %r44, %r2, %r3;
	setp.ge.s32 	%p14, %r45, %r60;
	@%p14 bra 	$L__BB1_24;
	mul.wide.s32 	%rd19, %r45, 4;
	add.s64 	%rd20, %rd1, %rd19;
	ld.global.u32 	%r96, [%rd20];
	mad.lo.s32 	%r97, %r96, 239, 203;
	and.b32  	%r98, %r97, 255;
	st.global.u32 	[%rd20], %r98;
$L__BB1_24:
	add.s32 	%r46, %r44, %r4;
	mad.lo.s32 	%r47, %r46, %r2, %r3;
	setp.ge.s32 	%p15, %r47, %r60;
	@%p15 bra 	$L__BB1_26;
	mul.wide.s32 	%rd21, %r47, 4;
	add.s64 	%rd22, %rd1, %rd21;
	ld.global.u32 	%r99, [%rd22];
	mad.lo.s32 	%r100, %r99, 239, 203;
	and.b32  	%r101, %r100, 255;
	st.global.u32 	[%rd22], %r101;
$L__BB1_26:
	add.s32 	%r48, %r46, %r4;
	mad.lo.s32 	%r49, %r48, %r2, %r3;
	setp.ge.s32 	%p16, %r49, %r60;
	@%p16 bra 	$L__BB1_28;
	mul.wide.s32 	%rd23, %r49, 4;
	add.s64 	%rd24, %rd1, %rd23;
	ld.global.u32 	%r102, [%rd24];
	mad.lo.s32 	%r103, %r102, 239, 203;
	and.b32  	%r104, %r103, 255;
	st.global.u32 	[%rd24], %r104;
$L__BB1_28:
	add.s32 	%r105, %r48, %r4;
	mad.lo.s32 	%r50, %r105, %r2, %r3;
	setp.ge.s32 	%p17, %r50, %r60;
	@%p17 bra 	$L__BB1_30;
	mul.wide.s32 	%rd25, %r50, 4;
	add.s64 	%rd26, %rd1, %rd25;
	ld.global.u32 	%r106, [%rd26];
	mad.lo.s32 	%r107, %r106, 239, 203;
	and.b32  	%r108, %r107, 255;
	st.global.u32 	[%rd26], %r108;
$L__BB1_30:
	add.s32 	%r131, %r131, 4;
$L__BB1_31:
	setp.eq.s32 	%p18, %r43, 0;
	@%p18 bra 	$L__BB1_41;
	setp.eq.s32 	%p19, %r43, 1;
	@%p19 bra 	$L__BB1_38;
	mad.lo.s32 	%r53, %r131, %r4, %r1;
	mad.lo.s32 	%r54, %r53, %r2, %r3;
	setp.ge.s32 	%p20, %r54, %r60;
	@%p20 bra 	$L__BB1_35;
	mul.wide.s32 	%rd27, %r54, 4;
	add.s64 	%rd28, %rd1, %rd27;
	ld.global.u32 	%r109, [%rd28];
	mad.lo.s32 	%r110, %r109, 239, 203;
	and.b32  	%r111, %r110, 255;
	st.global.u32 	[%rd28], %r111;
$L__BB1_35:
	add.s32 	%r112, %r53, %r4;
	mad.lo.s32 	%r55, %r112, %r2, %r3;
	setp.ge.s32 	%p21, %r55, %r60;
	@%p21 bra 	$L__BB1_37;
	mul.wide.s32 	%rd29, %r55, 4;
	add.s64 	%rd30, %rd1, %rd29;
	ld.global.u32 	%r113, [%rd30];
	mad.lo.s32 	%r114, %r113, 239, 203;
	and.b32  	%r115, %r114, 255;
	st.global.u32 	[%rd30], %r115;
$L__BB1_37:
	add.s32 	%r131, %r131, 2;
$L__BB1_38:
	and.b32  	%r116, %r59, 1;
	setp.eq.b32 	%p22, %r116, 1;
	not.pred 	%p23, %p22;
	@%p23 bra 	$L__BB1_41;
	mad.lo.s32 	%r117, %r131, %r4, %r1;
	mad.lo.s32 	%r58, %r117, %r2, %r3;
	setp.ge.s32 	%p24, %r58, %r60;
	@%p24 bra 	$L__BB1_41;
	mul.wide.s32 	%rd31, %r58, 4;
	add.s64 	%rd32, %rd1, %rd31;
	ld.global.u32 	%r118, [%rd32];
	mad.lo.s32 	%r119, %r118, 239, 203;
	and.b32  	%r120, %r119, 255;
	st.global.u32 	[%rd32], %r120;
$L__BB1_41:
	ret;

}
	// .globl	_Z21old_ecrypt_kernel_ej3Piii
.visible .entry _Z21old_ecrypt_kernel_ej3Piii(
	.param .u64 .ptr .align 1 _Z21old_ecrypt_kernel_ej3Piii_param_0,
	.param .u32 _Z21old_ecrypt_kernel_ej3Piii_param_1,
	.param .u32 _Z21old_ecrypt_kernel_ej3Piii_param_2
)
{
	.reg .pred 	%p<25>;
	.reg .b32 	%r<98>;
	.reg .b64 	%rd<11>;

	ld.param.u64 	%rd5, [_Z21old_ecrypt_kernel_ej3Piii_param_0];
	ld.param.u32 	%r15, [_Z21old_ecrypt_kernel_ej3Piii_param_1];
	ld.param.u32 	%r16, [_Z21old_ecrypt_kernel_ej3Piii_param_2];
	cvta.to.global.u64 	%rd1, %rd5;
	mov.u32 	%r17, %ctaid.x;
	mov.u32 	%r18, %ntid.x;
	mov.u32 	%r19, %tid.x;
	mad.lo.s32 	%r20, %r17, %r18, %r19;
	mul.lo.s32 	%r1, %r15, %r20;
	setp.lt.s32 	%p1, %r15, 1;
	@%p1 bra 	$L__BB2_41;
	and.b32  	%r2, %r15, 7;
	setp.lt.u32 	%p2, %r15, 8;
	mov.u32 	%r95, %r15;
	@%p2 bra 	$L__BB2_20;
	and.b32  	%r3, %r15, 2147483640;
	mov.b32 	%r94, 0;
	mov.u32 	%r95, %r15;
$L__BB2_3:
	.pragma "nounroll";
	sub.s32 	%r22, %r1, %r95;
	setp.ge.s32 	%p3, %r22, %r16;
	mul.wide.s32 	%rd6, %r22, 4;
	add.s64 	%rd2, %rd1, %rd6;
	@%p3 bra 	$L__BB2_5;
	ld.global.u32 	%r23, [%rd2];
	mad.lo.s32 	%r24, %r23, 239, 203;
	and.b32  	%r25, %r24, 255;
	st.global.u32 	[%rd2], %r25;
$L__BB2_5:
	add.s32 	%r27, %r22, 1;
	setp.ge.s32 	%p4, %r27, %r16;
	@%p4 bra 	$L__BB2_7;
	ld.global.u32 	%r28, [%rd2+4];
	mad.lo.s32 	%r29, %r28, 239, 203;
	and.b32  	%r30, %r29, 255;
	st.global.u32 	[%rd2+4], %r30;
$L__BB2_7:
	add.s32 	%r32, %r22, 2;
	setp.ge.s32 	%p5, %r32, %r16;
	@%p5 bra 	$L__BB2_9;
	ld.global.u32 	%r33, [%rd2+8];
	mad.lo.s32 	%r34, %r33, 239, 203;
	and.b32  	%r35, %r34, 255;
	st.global.u32 	[%rd2+8], %r35;
$L__BB2_9:
	add.s32 	%r37, %r22, 3;
	setp.ge.s32 	%p6, %r37, %r16;
	@%p6 bra 	$L__BB2_11;
	ld.global.u32 	%r38, [%rd2+12];
	mad.lo.s32 	%r39, %r38, 239, 203;
	and.b32  	%r40, %r39, 255;
	st.global.u32 	[%rd2+12], %r40;
$L__BB2_11:
	add.s32 	%r42, %r22, 4;
	setp.ge.s32 	%p7, %r42, %r16;
	@%p7 bra 	$L__BB2_13;
	ld.global.u32 	%r43, [%rd2+16];
	mad.lo.s32 	%r44, %r43, 239, 203;
	and.b32  	%r45, %r44, 255;
	st.global.u32 	[%rd2+16], %r45;
$L__BB2_13:
	add.s32 	%r47, %r22, 5;
	setp.ge.s32 	%p8, %r47, %r16;
	@%p8 bra 	$L__BB2_15;
	ld.global.u32 	%r48, [%rd2+20];
	mad.lo.s32 	%r49, %r48, 239, 203;
	and.b32  	%r50, %r49, 255;
	st.global.u32 	[%rd2+20], %r50;
$L__BB2_15:
	add.s32 	%r52, %r22, 6;
	setp.ge.s32 	%p9, %r52, %r16;
	@%p9 bra 	$L__BB2_17;
	ld.global.u32 	%r53, [%rd2+24];
	mad.lo.s32 	%r54, %r53, 239, 203;
	and.b32  	%r55, %r54, 255;
	st.global.u32 	[%rd2+24], %r55;
$L__BB2_17:
	add.s32 	%r57, %r22, 7;
	setp.ge.s32 	%p10, %r57, %r16;
	@%p10 bra 	$L__BB2_19;
	ld.global.u32 	%r58, [%rd2+28];
	mad.lo.s32 	%r59, %r58, 239, 203;
	and.b32  	%r60, %r59, 255;
	st.global.u32 	[%rd2+28], %r60;
$L__BB2_19:
	add.s32 	%r95, %r95, -8;
	add.s32 	%r94, %r94, 8;
	setp.ne.s32 	%p11, %r94, %r3;
	@%p11 bra 	$L__BB2_3;
$L__BB2_20:
	setp.eq.s32 	%p12, %r2, 0;
	@%p12 bra 	$L__BB2_41;
	and.b32  	%r9, %r15, 3;
	setp.lt.u32 	%p13, %r2, 4;
	@%p13 bra 	$L__BB2_31;
	sub.s32 	%r61, %r1, %r95;
	setp.ge.s32 	%p14, %r61, %r16;
	mul.wide.s32 	%rd7, %r61, 4;
	add.s64 	%rd3, %rd1, %rd7;
	@%p14 bra 	$L__BB2_24;
	ld.global.u32 	%r62, [%rd3];
	mad.lo.s32 	%r63, %r62, 239, 203;
	and.b32  	%r64, %r63, 255;
	st.global.u32 	[%rd3], %r64;
$L__BB2_24:
	add.s32 	%r66, %r61, 1;
	setp.ge.s32 	%p15, %r66, %r16;
	@%p15 bra 	$L__BB2_26;
	ld.global.u32 	%r67, [%rd3+4];
	mad.lo.s32 	%r68, %r67, 239, 203;
	and.b32  	%r69, %r68, 255;
	st.global.u32 	[%rd3+4], %r69;
$L__BB2_26:
	add.s32 	%r71, %r61, 2;
	setp.ge.s32 	%p16, %r71, %r16;
	@%p16 bra 	$L__BB2_28;
	ld.global.u32 	%r72, [%rd3+8];
	mad.lo.s32 	%r73, %r72, 239, 203;
	and.b32  	%r74, %r73, 255;
	st.global.u32 	[%rd3+8], %r74;
$L__BB2_28:
	add.s32 	%r76, %r61, 3;
	setp.ge.s32 	%p17, %r76, %r16;
	@%p17 bra 	$L__BB2_30;
	ld.global.u32 	%r77, [%rd3+12];
	mad.lo.s32 	%r78, %r77, 239, 203;
	and.b32  	%r79, %r78, 255;
	st.global.u32 	[%rd3+12], %r79;
$L__BB2_30:
	add.s32 	%r95, %r95, -4;
$L__BB2_31:
	setp.eq.s32 	%p18, %r9, 0;
	@%p18 bra 	$L__BB2_41;
	setp.eq.s32 	%p19, %r9, 1;
	@%p19 bra 	$L__BB2_38;
	sub.s32 	%r80, %r1, %r95;
	setp.ge.s32 	%p20, %r80, %r16;
	mul.wide.s32 	%rd8, %r80, 4;
	add.s64 	%rd4, %rd1, %rd8;
	@%p20 bra 	$L__BB2_35;
	ld.global.u32 	%r81, [%rd4];
	mad.lo.s32 	%r82, %r81, 239, 203;
	and.b32  	%r83, %r82, 255;
	st.global.u32 	[%rd4], %r83;
$L__BB2_35:
	add.s32 	%r85, %r80, 1;
	setp.ge.s32 	%p21, %r85, %r16;
	@%p21 bra 	$L__BB2_37;
	ld.global.u32 	%r86, [%rd4+4];
	mad.lo.s32 	%r87, %r86, 239, 203;
	and.b32  	%r88, %r87, 255;
	st.global.u32 	[%rd4+4], %r88;
$L__BB2_37:
	add.s32 	%r95, %r95, -2;
$L__BB2_38:
	and.b32  	%r89, %r15, 1;
	setp.eq.b32 	%p22, %r89, 1;
	not.pred 	%p23, %p22;
	@%p23 bra 	$L__BB2_41;
	sub.s32 	%r14, %r1, %r95;
	setp.ge.s32 	%p24, %r14, %r16;
	@%p24 bra 	$L__BB2_41;
	mul.wide.s32 	%rd9, %r14, 4;
	add.s64 	%rd10, %rd1, %rd9;
	ld.global.u32 	%r90, [%rd10];
	mad.lo.s32 	%r91, %r90, 239, 203;
	and.b32  	%r92, %r91, 255;
	st.global.u32 	[%rd10], %r92;
$L__BB2_41:
	ret;

}


// ===== COMPILED SASS (sm_100) =====

	.target	sm_100

	.elftype	@"ET_EXEC"


//--------------------- .note.nv.tkinfo           --------------------------
	.section	.note.nv.tkinfo,"",@"SHT_NOTE"
	.sectionflags	@"SHF_NOTE_NV_TKINFO"
	.tkinfo
        /*0018*/ 	.word	0x00000002
        /*0030*/ 	.string	""
        /*0030*/ 	.string	"ptxas"
        /*0030*/ 	.string	"Cuda compilation tools, release 13.0, V13.0.88"
        /*0030*/ 	.string	"Build cuda_13.0.r13.0/compiler.36424714_0"
        /*0030*/ 	.string	"-arch sm_100 -m 64 "



//--------------------- .note.nv.cuinfo           --------------------------
	.section	.note.nv.cuinfo,"",@"SHT_NOTE"
	.sectionflags	@"SHF_NOTE_NV_CUINFO"
        /*0018*/ 	.short	0x0002
        /*001a*/ 	.short	0x0064
        /*001c*/ 	.short	0x0082
	.zero		2


//--------------------- .nv.info                  --------------------------
	.section	.nv.info,"",@"SHT_CUDA_INFO"
	.align	4


	//----- nvinfo : EIATTR_REGCOUNT
	.align		4
        /*0000*/ 	.byte	0x04, 0x2f
        /*0002*/ 	.short	(.L_1 - .L_0)
	.align		4
.L_0:
        /*0004*/ 	.word	index@(_Z14decrypt_kernelPii)
        /*0008*/ 	.word	0x00000008


	//----- nvinfo : EIATTR_FRAME_SIZE
	.align		4
.L_1:
        /*000c*/ 	.byte	0x04, 0x11
        /*000e*/ 	.short	(.L_3 - .L_2)
	.align		4
.L_2:
        /*0010*/ 	.word	index@(_Z14decrypt_kernelPii)
        /*0014*/ 	.word	0x00000000


	//----- nvinfo : EIATTR_REGCOUNT
	.align		4
.L_3:
        /*0018*/ 	.byte	0x04, 0x2f
        /*001a*/ 	.short	(.L_5 - .L_4)
	.align		4
.L_4:
        /*001c*/ 	.word	index@(_Z18decrypt_kernel_ej3Piii)
        /*0020*/ 	.word	0x0000001f


	//----- nvinfo : EIATTR_FRAME_SIZE
	.align		4
.L_5:
        /*0024*/ 	.byte	0x04, 0x11
        /*0026*/ 	.short	(.L_7 - .L_6)
	.align		4
.L_6:
        /*0028*/ 	.word	index@(_Z18decrypt_kernel_ej3Piii)
        /*002c*/ 	.word	0x00000000


	//----- nvinfo : EIATTR_REGCOUNT
	.align		4
.L_7:
        /*0030*/ 	.byte	0x04, 0x2f
        /*0032*/ 	.short	(.L_9 - .L_8)
	.align		4
.L_8:
        /*0034*/ 	.word	index@(_Z21old_ecrypt_kernel_ej3Piii)
        /*0038*/ 	.word	0x0000001a


	//----- nvinfo : EIATTR_FRAME_SIZE
	.align		4
.L_9:
        /*003c*/ 	.byte	0x04, 0x11
        /*003e*/ 	.short	(.L_11 - .L_10)
	.align		4
.L_10:
        /*0040*/ 	.word	index@(_Z21old_ecrypt_kernel_ej3Piii)
        /*0044*/ 	.word	0x00000000


	//----- nvinfo : EIATTR_MIN_STACK_SIZE
	.align		4
.L_11:
        /*0048*/ 	.byte	0x04, 0x12
        /*004a*/ 	.short	(.L_13 - .L_12)
	.align		4
.L_12:
        /*004c*/ 	.word	index@(_Z21old_ecrypt_kernel_ej3Piii)
        /*0050*/ 	.word	0x00000000


	//----- nvinfo : EIATTR_MIN_STACK_SIZE
	.align		4
.L_13:
        /*0054*/ 	.byte	0x04, 0x12
        /*0056*/ 	.short	(.L_15 - .L_14)
	.align		4
.L_14:
        /*0058*/ 	.word	index@(_Z18decrypt_kernel_ej3Piii)
        /*005c*/ 	.word	0x00000000


	//----- nvinfo : EIATTR_MIN_STACK_SIZE
	.align		4
.L_15:
        /*0060*/ 	.byte	0x04, 0x12
        /*0062*/ 	.short	(.L_17 - .L_16)
	.align		4
.L_16:
        /*0064*/ 	.word	index@(_Z14decrypt_kernelPii)
        /*0068*/ 	.word	0x00000000
.L_17:


//--------------------- .nv.compat                --------------------------
	.section	.nv.compat,"",@"SHT_CUDA_COMPAT_INFO"
	.align	4
        /*0000*/ 	.byte	0x02, 0x09, 0x00, 0x00, 0x02, 0x02, 0x01, 0x00, 0x02, 0x05, 0x05, 0x00, 0x03, 0x07, 0x01, 0x01
        /*0010*/ 	.byte	0x02, 0x03, 0x00, 0x00, 0x02, 0x06, 0x01, 0x00, 0x04, 0x0b, 0x08, 0x00, 0x09, 0x00, 0x00, 0x00
        /*0020*/ 	.byte	0x00, 0x00, 0x00, 0x00


//--------------------- .nv.info._Z21old_ecrypt_kernel_ej3Piii --------------------------
	.section	.nv.info._Z21old_ecrypt_kernel_ej3Piii,"",@"SHT_CUDA_INFO"
	.sectionflags	@""
	.align	4


	//----- nvinfo : EIATTR_CUDA_API_VERSION
	.align		4
        /*0000*/ 	.byte	0x04, 0x37
        /*0002*/ 	.short	(.L_19 - .L_18)
.L_18:
        /*0004*/ 	.word	0x00000082


	//----- nvinfo : EIATTR_KPARAM_INFO
	.align		4
.L_19:
        /*0008*/ 	.byte	0x04, 0x17
        /*000a*/ 	.short	(.L_21 - .L_20)
.L_20:
        /*000c*/ 	.word	0x00000000
        /*0010*/ 	.short	0x0002
        /*0012*/ 	.short	0x000c
        /*0014*/ 	.byte	0x00, 0xf0, 0x11, 0x00


	//----- nvinfo : EIATTR_KPARAM_INFO
	.align		4
.L_21:
        /*0018*/ 	.byte	0x04, 0x17
        /*001a*/ 	.short	(.L_23 - .L_22)
.L_22:
        /*001c*/ 	.word	0x00000000
        /*0020*/ 	.short	0x0001
        /*0022*/ 	.short	0x0008
        /*0024*/ 	.byte	0x00, 0xf0, 0x11, 0x00


	//----- nvinfo : EIATTR_KPARAM_INFO
	.align		4
.L_23:
        /*0028*/ 	.byte	0x04, 0x17
        /*002a*/ 	.short	(.L_25 - .L_24)
.L_24:
        /*002c*/ 	.word	0x00000000
        /*0030*/ 	.short	0x0000
        /*0032*/ 	.short	0x0000
        /*0034*/ 	.byte	0x00, 0xf5, 0x21, 0x00


	//----- nvinfo : EIATTR_SPARSE_MMA_MASK
	.align		4
.L_25:
        /*0038*/ 	.byte	0x03, 0x50
        /*003a*/ 	.short	0x0000


	//----- nvinfo : EIATTR_MAXREG_COUNT
	.align		4
        /*003c*/ 	.byte	0x03, 0x1b
        /*003e*/ 	.short	0x00ff


	//----- nvinfo : EIATTR_MERCURY_ISA_VERSION
	.align		4
        /*0040*/ 	.byte	0x03, 0x5f
        /*0042*/ 	.short	0x0101


	//----- nvinfo : EIATTR_VRC_CTA_INIT_COUNT
	.align		4
        /*0044*/ 	.byte	0x02, 0x4a
	.zero		1
	.zero		1


	//----- nvinfo : EIATTR_EXIT_INSTR_OFFSETS
	.align		4
        /*0048*/ 	.byte	0x04, 0x1c
        /*004a*/ 	.short	(.L_27 - .L_26)


	//   ....[0]....
.L_26:
        /*004c*/ 	.word	0x00000070


	//   ....[1]....
        /*0050*/ 	.word	0x00000510


	//   ....[2]....
        /*0054*/ 	.word	0x00000820


	//   ....[3]....
        /*0058*/ 	.word	0x000009f0


	//   ....[4]....
        /*005c*/ 	.word	0x00000a30


	//   ....[5]....
        /*0060*/ 	.word	0x00000ab0


	//----- nvinfo : EIATTR_CRS_STACK_SIZE
	.align		4
.L_27:
        /*0064*/ 	.byte	0x04, 0x1e
        /*0066*/ 	.short	(.L_29 - .L_28)
.L_28:
        /*0068*/ 	.word	0x00000000


	//----- nvinfo : EIATTR_CBANK_PARAM_SIZE
	.align		4
.L_29:
        /*006c*/ 	.byte	0x03, 0x19
        /*006e*/ 	.short	0x0010


	//----- nvinfo : EIATTR_PARAM_CBANK
	.align		4
        /*0070*/ 	.byte	0x04, 0x0a
        /*0072*/ 	.short	(.L_31 - .L_30)
	.align		4
.L_30:
        /*0074*/ 	.word	index@(.nv.constant0._Z21old_ecrypt_kernel_ej3Piii)
        /*0078*/ 	.short	0x0380
        /*007a*/ 	.short	0x0010


	//----- nvinfo : EIATTR_SW_WAR
	.align		4
.L_31:
        /*007c*/ 	.byte	0x04, 0x36
        /*007e*/ 	.short	(.L_33 - .L_32)
.L_32:
        /*0080*/ 	.word	0x00000008
.L_33:


//--------------------- .nv.info._Z18decrypt_kernel_ej3Piii --------------------------
	.section	.nv.info._Z18decrypt_kernel_ej3Piii,"",@"SHT_CUDA_INFO"
	.sectionflags	@""
	.align	4


	//----- nvinfo : EIATTR_CUDA_API_VERSION
	.align		4
        /*0000*/ 	.byte	0x04, 0x37
        /*0002*/ 	.short	(.L_35 - .L_34)
.L_34:
        /*0004*/ 	.word	0x00000082


	//----- nvinfo : EIATTR_KPARAM_INFO
	.align		4
.L_35:
        /*0008*/ 	.byte	0x04, 0x17
        /*000a*/ 	.short	(.L_37 - .L_36)
.L_36:
        /*000c*/ 	.word	0x00000000
        /*0010*/ 	.short	0x0002
        /*0012*/ 	.short	0x000c
        /*0014*/ 	.byte	0x00, 0xf0, 0x11, 0x00


	//----- nvinfo : EIATTR_KPARAM_INFO
	.align		4
.L_37:
        /*0018*/ 	.byte	0x04, 0x17
        /*001a*/ 	.short	(.L_39 - .L_38)
.L_38:
        /*001c*/ 	.word	0x00000000
        /*0020*/ 	.short	0x0001
        /*0022*/ 	.short	0x0008
        /*0024*/ 	.byte	0x00, 0xf0, 0x11, 0x00


	//----- nvinfo : EIATTR_KPARAM_INFO
	.align		4
.L_39:
        /*0028*/ 	.byte	0x04, 0x17
        /*002a*/ 	.short	(.L_41 - .L_40)
.L_40:
        /*002c*/ 	.word	0x00000000
        /*0030*/ 	.short	0x0000
        /*0032*/ 	.short	0x0000
        /*0034*/ 	.byte	0x00, 0xf5, 0x21, 0x00


	//----- nvinfo : EIATTR_SPARSE_MMA_MASK
	.align		4
.L_41:
        /*0038*/ 	.byte	0x03, 0x50
        /*003a*/ 	.short	0x0000


	//----- nvinfo : EIATTR_MAXREG_COUNT
	.align		4
        /*003c*/ 	.byte	0x03, 0x1b
        /*003e*/ 	.short	0x00ff


	//----- nvinfo : EIATTR_MERCURY_ISA_VERSION
	.align		4
        /*0040*/ 	.byte	0x03, 0x5f
        /*0042*/ 	.short	0x0101


	//----- nvinfo : EIATTR_VRC_CTA_INIT_COUNT
	.align		4
        /*0044*/ 	.byte	0x02, 0x4a
	.zero		1
	.zero		1


	//----- nvinfo : EIATTR_EXIT_INSTR_OFFSETS
	.align		4
        /*0048*/ 	.byte	0x04, 0x1c
        /*004a*/ 	.short	(.L_43 - .L_42)


	//   ....[0]....
.L_42:
        /*004c*/ 	.word	0x00000040


	//   ....[1]....
        /*0050*/ 	.word	0x00000730


	//   ....[2]....
        /*0054*/ 	.word	0x00000a30


	//   ....[3]....
        /*0058*/ 	.word	0x00000be0


	//   ....[4]....
        /*005c*/ 	.word	0x00000c30


	//   ....[5]....
        /*0060*/ 	.word	0x00000cb0


	//----- nvinfo : EIATTR_CBANK_PARAM_SIZE
	.align		4
.L_43:
        /*0064*/ 	.byte	0x03, 0x19
        /*0066*/ 	.short	0x0010


	//----- nvinfo : EIATTR_PARAM_CBANK
	.align		4
        /*0068*/ 	.byte	0x04, 0x0a
        /*006a*/ 	.short	(.L_45 - .L_44)
	.align		4
.L_44:
        /*006c*/ 	.word	index@(.nv.constant0._Z18decrypt_kernel_ej3Piii)
        /*0070*/ 	.short	0x0380
        /*0072*/ 	.short	0x0010


	//----- nvinfo : EIATTR_SW_WAR
	.align		4
.L_45:
        /*0074*/ 	.byte	0x04, 0x36
        /*0076*/ 	.short	(.L_47 - .L_46)
.L_46:
        /*0078*/ 	.word	0x00000008
.L_47:


//--------------------- .nv.info._Z14decrypt_kernelPii --------------------------
	.section	.nv.info._Z14decrypt_kernelPii,"",@"SHT_CUDA_INFO"
	.sectionflags	@""
	.align	4


	//----- nvinfo : EIATTR_CUDA_API_VERSION
	.align		4
        /*0000*/ 	.byte	0x04, 0x37
        /*0002*/ 	.short	(.L_49 - .L_48)
.L_48:
        /*0004*/ 	.word	0x00000082


	//----- nvinfo : EIATTR_KPARAM_INFO
	.align		4
.L_49:
        /*0008*/ 	.byte	0x04, 0x17
        /*000a*/ 	.short	(.L_51 - .L_50)
.L_50:
        /*000c*/ 	.word	0x00000000
        /*0010*/ 	.short	0x0001
        /*0012*/ 	.short	0x0008
        /*0014*/ 	.byte	0x00, 0xf0, 0x11, 0x00


	//----- nvinfo : EIATTR_KPARAM_INFO
	.align		4
.L_51:
        /*0018*/ 	.byte	0x04, 0x17
        /*001a*/ 	.short	(.L_53 - .L_52)
.L_52:
        /*001c*/ 	.word	0x00000000
        /*0020*/ 	.short	0x0000
        /*0022*/ 	.short	0x0000
        /*0024*/ 	.byte	0x00, 0xf5, 0x21, 0x00


	//----- nvinfo : EIATTR_SPARSE_MMA_MASK
	.align		4
.L_53:
        /*0028*/ 	.byte	0x03, 0x50
        /*002a*/ 	.short	0x0000


	//----- nvinfo : EIATTR_MAXREG_COUNT
	.align		4
        /*002c*/ 	.byte	0x03, 0x1b
        /*002e*/ 	.short	0x00ff


	//----- nvinfo : EIATTR_MERCURY_ISA_VERSION
	.align		4
        /*0030*/ 	.byte	0x03, 0x5f
        /*0032*/ 	.short	0x0101


	//----- nvinfo : EIATTR_VRC_CTA_INIT_COUNT
	.align		4
        /*0034*/ 	.byte	0x02, 0x4a
	.zero		1
	.zero		1


	//----- nvinfo : EIATTR_EXIT_INSTR_OFFSETS
	.align		4
        /*0038*/ 	.byte	0x04, 0x1c
        /*003a*/ 	.short	(.L_55 - .L_54)


	//   ....[0]....
.L_54:
        /*003c*/ 	.word	0x00000070


	//   ....[1]....
        /*0040*/ 	.word	0x00000100


	//----- nvinfo : EIATTR_CBANK_PARAM_SIZE
	.align		4
.L_55:
        /*0044*/ 	.byte	0x03, 0x19
        /*0046*/ 	.short	0x000c


	//----- nvinfo : EIATTR_PARAM_CBANK
	.align		4
        /*0048*/ 	.byte	0x04, 0x0a
        /*004a*/ 	.short	(.L_57 - .L_56)
	.align		4
.L_56:
        /*004c*/ 	.word	index@(.nv.constant0._Z14decrypt_kernelPii)
        /*0050*/ 	.short	0x0380
        /*0052*/ 	.short	0x000c


	//----- nvinfo : EIATTR_SW_WAR
	.align		4
.L_57:
        /*0054*/ 	.byte	0x04, 0x36
        /*0056*/ 	.short	(.L_59 - .L_58)
.L_58:
        /*0058*/ 	.word	0x00000008
.L_59:


//--------------------- .nv.callgraph             --------------------------
	.section	.nv.callgraph,"",@"SHT_CUDA_CALLGRAPH"
	.align	4
	.sectionentsize	8
	.align		4
        /*0000*/ 	.word	0x00000000
	.align		4
        /*0004*/ 	.word	0xffffffff
	.align		4
        /*0008*/ 	.word	0x00000000
	.align		4
        /*000c*/ 	.word	0xfffffffe
	.align		4
        /*0010*/ 	.word	0x00000000
	.align		4
        /*0014*/ 	.word	0xfffffffd
	.align		4
        /*0018*/ 	.word	0x00000000
	.align		4
        /*001c*/ 	.word	0xfffffffc


//--------------------- .text._Z21old_ecrypt_kernel_ej3Piii --------------------------
	.section	.text._Z21old_ecrypt_kernel_ej3Piii,"ax",@progbits
	.align	128
        .global         _Z21old_ecrypt_kernel_ej3Piii
        .type           _Z21old_ecrypt_kernel_ej3Piii,@function
        .size           _Z21old_ecrypt_kernel_ej3Piii,(.L_x_21 - _Z21old_ecrypt_kernel_ej3Piii)
        .other          _Z21old_ecrypt_kernel_ej3Piii,@"STO_CUDA_ENTRY STV_DEFAULT"
_Z21old_ecrypt_kernel_ej3Piii:
.text._Z21old_ecrypt_kernel_ej3Piii:
[----:B------:R-:W-:Y:S01]  /*0000*/  LDC R1, c[0x0][0x37c] ;  /* 0x0000df00ff017b82 */ /* 0x000fe20000000800 */
[----:B------:R-:W0:Y:S01]  /*0010*/  LDCU UR4, c[0x0][0x388] ;  /* 0x00007100ff0477ac */ /* 0x000e220008000800 */
[----:B------:R-:W1:Y:S06]  /*0020*/  S2R R2, SR_TID.X ;  /* 0x0000000000027919 */ /* 0x000e6c0000002100 */
[----:B------:R-:W2:Y:S01]  /*0030*/  LDC R9, c[0x0][0x360] ;  /* 0x0000d800ff097b82 */ /* 0x000ea20000000800 */
[----:B0-----:R-:W-:-:S07]  /*0040*/  IMAD.U32 R0, RZ, RZ, UR4 ;  /* 0x00000004ff007e24 */ /* 0x001fce000f8e00ff */
[----:B------:R-:W0:Y:S01]  /*0050*/  S2UR UR4, SR_CTAID.X ;  /* 0x00000000000479c3 */ /* 0x000e220000002500 */
[----:B------:R-:W-:-:S13]  /*0060*/  ISETP.GE.AND P0, PT, R0, 0x1, PT ;  /* 0x000000010000780c */ /* 0x000fda0003f06270 */
[----:B01----:R-:W-:Y:S05]  /*0070*/  @!P0 EXIT ;  /* 0x000000000000894d */ /* 0x003fea0003800000 */
[C---:B------:R-:W-:Y:S01]  /*0080*/  ISETP.GE.U32.AND P1, PT, R0.reuse, 0x8, PT ;  /* 0x000000080000780c */ /* 0x040fe20003f26070 */
[----:B------:R-:W0:Y:S01]  /*0090*/  LDCU UR5, c[0x0][0x388] ;  /* 0x00007100ff0577ac */ /* 0x000e220008000800 */
[----:B------:R-:W-:Y:S01]  /*00a0*/  LOP3.LUT R15, R0, 0x7, RZ, 0xc0, !PT ;  /* 0x00000007000f7812 */ /* 0x000fe200078ec0ff */
[----:B--2---:R-:W-:Y:S01]  /*00b0*/  IMAD R9, R9, UR4, R2 ;  /* 0x0000000409097c24 */ /* 0x004fe2000f8e0202 */
[----:B------:R-:W1:Y:S02]  /*00c0*/  LDCU.64 UR6, c[0x0][0x358] ;  /* 0x00006b00ff0677ac */ /* 0x000e640008000a00 */
[----:B------:R-:W-:-:S07]  /*00d0*/  ISETP.NE.AND P0, PT, R15, RZ, PT ;  /* 0x000000ff0f00720c */ /* 0x000fce0003f05270 */
[----:B------:R-:W-:Y:S06]  /*00e0*/  @!P1 BRA `(.L_x_0) ;  /* 0x0000000400089947 */ /* 0x000fec0003800000 */
[----:B------:R-:W2:Y:S01]  /*00f0*/  LDC.64 R2, c[0x0][0x380] ;  /* 0x0000e000ff027b82 */ /* 0x000ea20000000a00 */
[----:B------:R-:W-:Y:S01]  /*0100*/  LOP3.LUT R16, R0, 0x7ffffff8, RZ, 0xc0, !PT ;  /* 0x7ffffff800107812 */ /* 0x000fe200078ec0ff */
[----:B------:R-:W-:-:S06]  /*0110*/  UMOV UR4, URZ ;  /* 0x000000ff00047c82 */ /* 0x000fcc0008000000 */
[----:B------:R-:W3:Y:S02]  /*0120*/  LDC.64 R4, c[0x0][0x388] ;  /* 0x0000e200ff047b82 */ /* 0x000ee40000000a00 */
.L_x_1:
[----:B---3--:R-:W-:-:S04]  /*0130*/  IMAD.MOV.U32 R0, RZ, RZ, R4 ;  /* 0x000000ffff007224 */ /* 0x008fc800078e0004 */
[----:B0-----:R-:W-:-:S04]  /*0140*/  IMAD R17, R9, R0, -UR5 ;  /* 0x8000000509117e24 */ /* 0x001fc8000f8e0200 */
[C---:B------:R-:W-:Y:S01]  /*0150*/  VIADD R6, R17.reuse, 0x1 ;  /* 0x0000000111067836 */ /* 0x040fe20000000000 */
[----:B------:R-:W-:-:S04]  /*0160*/  ISETP.GE.AND P6, PT, R17, R5, PT ;  /* 0x000000051100720c */ /* 0x000fc80003fc6270 */
[----:B------:R-:W-:Y:S01]  /*0170*/  ISETP.GE.AND P1, PT, R6, R5, PT ;  /* 0x000000050600720c */ /* 0x000fe20003f26270 */
[----:B--2---:R-:W-:-:S08]  /*0180*/  IMAD.WIDE R6, R17, 0x4, R2 ;  /* 0x0000000411067825 */ /* 0x004fd000078e0202 */
[----:B-1----:R-:W2:Y:S04]  /*0190*/  @!P6 LDG.E R8, desc[UR6][R6.64] ;  /* 0x000000060608e981 */ /* 0x002ea8000c1e1900 */
[----:B------:R-:W3:Y:S01]  /*01a0*/  @!P1 LDG.E R10, desc[UR6][R6.64+0x4] ;  /* 0x00000406060a9981 */ /* 0x000ee2000c1e1900 */
[C---:B------:R-:W-:Y:S02]  /*01b0*/  VIADD R12, R17.reuse, 0x2 ;  /* 0x00000002110c7836 */ /* 0x040fe40000000000 */
[----:B------:R-:W-:Y:S02]  /*01c0*/  @!P6 IMAD.MOV.U32 R11, RZ, RZ, 0xef ;  /* 0x000000efff0be424 */ /* 0x000fe400078e00ff */
[----:B------:R-:W-:Y:S01]  /*01d0*/  @!P1 IMAD.MOV.U32 R13, RZ, RZ, 0xef ;  /* 0x000000efff0d9424 */ /* 0x000fe200078e00ff */
[----:B------:R-:W-:Y:S01]  /*01e0*/  ISETP.GE.AND P2, PT, R12, R5, PT ;  /* 0x000000050c00720c */ /* 0x000fe20003f46270 */
[C---:B------:R-:W-:Y:S01]  /*01f0*/  VIADD R14, R17.reuse, 0x4 ;  /* 0x00000004110e7836 */ /* 0x040fe20000000000 */
[----:B------:R-:W-:-:S04]  /*0200*/  IADD3 R12, PT, PT, R17, 0x3, RZ ;  /* 0x00000003110c7810 */ /* 0x000fc80007ffe0ff */
[-C--:B------:R-:W-:Y:S01]  /*0210*/  ISETP.GE.AND P3, PT, R12, R5.reuse, PT ;  /* 0x000000050c00720c */ /* 0x080fe20003f66270 */
[C---:B------:R-:W-:Y:S01]  /*0220*/  VIADD R12, R17.reuse, 0x5 ;  /* 0x00000005110c7836 */ /* 0x040fe20000000000 */
[-C--:B------:R-:W-:Y:S02]  /*0230*/  ISETP.GE.AND P4, PT, R14, R5.reuse, PT ;  /* 0x000000050e00720c */ /* 0x080fe40003f86270 */
[----:B------:R-:W-:Y:S02]  /*0240*/  IADD3 R14, PT, PT, R17, 0x6, RZ ;  /* 0x00000006110e7810 */ /* 0x000fe40007ffe0ff */
[----:B------:R-:W-:-:S09]  /*0250*/  ISETP.GE.AND P5, PT, R12, R5, PT ;  /* 0x000000050c00720c */ /* 0x000fd20003fa6270 */
[----:B------:R-:W4:Y:S01]  /*0260*/  @!P4 LDG.E R12, desc[UR6][R6.64+0x10] ;  /* 0x00001006060cc981 */ /* 0x000f22000c1e1900 */
[----:B--2---:R-:W-:Y:S02]  /*0270*/  @!P6 IMAD R8, R8, R11, 0xcb ;  /* 0x000000cb0808e424 */ /* 0x004fe400078e020b */
[----:B---3--:R-:W-:-:S03]  /*0280*/  @!P1 IMAD R10, R10, R13, 0xcb ;  /* 0x000000cb0a0a9424 */ /* 0x008fc600078e020d */
[----:B------:R-:W-:Y:S02]  /*0290*/  @!P6 LOP3.LUT R11, R8, 0xff, RZ, 0xc0, !PT ;  /* 0x000000ff080be812 */ /* 0x000fe400078ec0ff */
[----:B------:R-:W2:Y:S01]  /*02a0*/  @!P2 LDG.E R8, desc[UR6][R6.64+0x8] ;  /* 0x000008060608a981 */ /* 0x000ea2000c1e1900 */
[----:B------:R-:W-:Y:S01]  /*02b0*/  @!P1 LOP3.LUT R13, R10, 0xff, RZ, 0xc0, !PT ;  /* 0x000000ff0a0d9812 */ /* 0x000fe200078ec0ff */
[----:B------:R-:W-:Y:S02]  /*02c0*/  VIADD R10, R17, 0x7 ;  /* 0x00000007110a7836 */ /* 0x000fe40000000000 */
[----:B------:R-:W-:Y:S01]  /*02d0*/  @!P6 STG.E desc[UR6][R6.64], R11 ;  /* 0x0000000b0600e986 */ /* 0x000fe2000c101906 */
[----:B------:R-:W-:-:S03]  /*02e0*/  ISETP.GE.AND P6, PT, R14, R5, PT ;  /* 0x000000050e00720c */ /* 0x000fc60003fc6270 */
[----:B------:R0:W-:Y:S01]  /*02f0*/  @!P1 STG.E desc[UR6][R6.64+0x4], R13 ;  /* 0x0000040d06009986 */ /* 0x0001e2000c101906 */
[----:B------:R-:W-:-:S03]  /*0300*/  ISETP.GE.AND P1, PT, R10, R5, PT ;  /* 0x000000050a00720c */ /* 0x000fc60003f26270 */
[----:B------:R-:W3:Y:S04]  /*0310*/  @!P3 LDG.E R10, desc[UR6][R6.64+0xc] ;  /* 0x00000c06060ab981 */ /* 0x000ee8000c1e1900 */
[----:B------:R-:W5:Y:S04]  /*0320*/  @!P5 LDG.E R14, desc[UR6][R6.64+0x14] ;  /* 0x00001406060ed981 */ /* 0x000f68000c1e1900 */
[----:B------:R-:W5:Y:S04]  /*0330*/  @!P6 LDG.E R17, desc[UR6][R6.64+0x18] ;  /* 0x000018060611e981 */ /* 0x000f68000c1e1900 */
[----:B------:R-:W5:Y:S01]  /*0340*/  @!P1 LDG.E R18, desc[UR6][R6.64+0x1c] ;  /* 0x00001c0606129981 */ /* 0x000f62000c1e1900 */
[----:B------:R-:W-:-:S02]  /*0350*/  @!P2 IMAD.MOV.U32 R19, RZ, RZ, 0xef ;  /* 0x000000efff13a424 */ /* 0x000fc400078e00ff */
[----:B0-----:R-:W-:Y:S02]  /*0360*/  @!P3 IMAD.MOV.U32 R13, RZ, RZ, 0xef ;  /* 0x000000efff0db424 */ /* 0x001fe400078e00ff */
[----:B------:R-:W-:Y:S02]  /*0370*/  @!P5 IMAD.MOV.U32 R21, RZ, RZ, 0xef ;  /* 0x000000efff15d424 */ /* 0x000fe400078e00ff */
[----:B------:R-:W-:Y:S01]  /*0380*/  @!P1 IMAD.MOV.U32 R23, RZ, RZ, 0xef ;  /* 0x000000efff179424 */ /* 0x000fe200078e00ff */
[----:B------:R-:W-:Y:S02]  /*0390*/  UIADD3 UR4, UPT, UPT, UR4, 0x8, URZ ;  /* 0x0000000804047890 */ /* 0x000fe4000fffe0ff */
[----:B------:R-:W-:Y:S01]  /*03a0*/  UIADD3 UR5, UPT, UPT, UR5, -0x8, URZ ;  /* 0xfffffff805057890 */ /* 0x000fe2000fffe0ff */
[----:B--2---:R-:W-:Y:S01]  /*03b0*/  @!P2 IMAD R8, R8, R19, 0xcb ;  /* 0x000000cb0808a424 */ /* 0x004fe200078e0213 */
[----:B------:R-:W-:-:S04]  /*03c0*/  @!P4 MOV R19, 0xef ;  /* 0x000000ef0013c802 */ /* 0x000fc80000000f00 */
[----:B------:R-:W-:Y:S01]  /*03d0*/  @!P2 LOP3.LUT R11, R8, 0xff, RZ, 0xc0, !PT ;  /* 0x000000ff080ba812 */ /* 0x000fe200078ec0ff */
[----:B------:R-:W-:Y:S02]  /*03e0*/  @!P6 IMAD.MOV.U32 R8, RZ, RZ, 0xef ;  /* 0x000000efff08e424 */ /* 0x000fe400078e00ff */
[----:B----4-:R-:W-:Y:S02]  /*03f0*/  @!P4 IMAD R12, R12, R19, 0xcb ;  /* 0x000000cb0c0cc424 */ /* 0x010fe400078e0213 */
[----:B---3--:R-:W-:Y:S02]  /*0400*/  @!P3 IMAD R10, R10, R13, 0xcb ;  /* 0x000000cb0a0ab424 */ /* 0x008fe400078e020d */
[----:B-----5:R-:W-:Y:S02]  /*0410*/  @!P5 IMAD R14, R14, R21, 0xcb ;  /* 0x000000cb0e0ed424 */ /* 0x020fe400078e0215 */
[----:B------:R-:W-:Y:S01]  /*0420*/  @!P6 IMAD R8, R17, R8, 0xcb ;  /* 0x000000cb1108e424 */ /* 0x000fe200078e0208 */
[----:B------:R0:W-:Y:S01]  /*0430*/  @!P2 STG.E desc[UR6][R6.64+0x8], R11 ;  /* 0x0000080b0600a986 */ /* 0x0001e2000c101906 */
[----:B------:R-:W-:Y:S01]  /*0440*/  @!P4 LOP3.LUT R13, R12, 0xff, RZ, 0xc0, !PT ;  /* 0x000000ff0c0dc812 */ /* 0x000fe200078ec0ff */
[----:B------:R-:W-:Y:S01]  /*0450*/  @!P1 IMAD R18, R18, R23, 0xcb ;  /* 0x000000cb12129424 */ /* 0x000fe200078e0217 */
[----:B------:R-:W-:-:S02]  /*0460*/  @!P5 LOP3.LUT R17, R14, 0xff, RZ, 0xc0, !PT ;  /* 0x000000ff0e11d812 */ /* 0x000fc400078ec0ff */
[----:B------:R-:W-:Y:S01]  /*0470*/  @!P6 LOP3.LUT R19, R8, 0xff, RZ, 0xc0, !PT ;  /* 0x000000ff0813e812 */ /* 0x000fe200078ec0ff */
[----:B------:R4:W-:Y:S01]  /*0480*/  @!P4 STG.E desc[UR6][R6.64+0x10], R13 ;  /* 0x0000100d0600c986 */ /* 0x0009e2000c101906 */
[----:B------:R-:W-:Y:S02]  /*0490*/  @!P1 LOP3.LUT R21, R18, 0xff, RZ, 0xc0, !PT ;  /* 0x000000ff12159812 */ /* 0x000fe400078ec0ff */
[----:B0-----:R-:W-:Y:S01]  /*04a0*/  @!P3 LOP3.LUT R11, R10, 0xff, RZ, 0xc0, !PT ;  /* 0x000000ff0a0bb812 */ /* 0x001fe200078ec0ff */
[----:B------:R4:W-:Y:S04]  /*04b0*/  @!P5 STG.E desc[UR6][R6.64+0x14], R17 ;  /* 0x000014110600d986 */ /* 0x0009e8000c101906 */
[----:B------:R4:W-:Y:S04]  /*04c0*/  @!P3 STG.E desc[UR6][R6.64+0xc], R11 ;  /* 0x00000c0b0600b986 */ /* 0x0009e8000c101906 */
[----:B------:R4:W-:Y:S04]  /*04d0*/  @!P6 STG.E desc[UR6][R6.64+0x18], R19 ;  /* 0x000018130600e986 */ /* 0x0009e8000c101906 */
[----:B------:R4:W-:Y:S01]  /*04e0*/  @!P1 STG.E desc[UR6][R6.64+0x1c], R21 ;  /* 0x00001c1506009986 */ /* 0x0009e2000c101906 */
[----:B------:R-:W-:-:S13]  /*04f0*/  ISETP.NE.AND P1, PT, R16, UR4, PT ;  /* 0x0000000410007c0c */ /* 0x000fda000bf25270 */
[----:B----4-:R-:W-:Y:S05]  /*0500*/  @P1 BRA `(.L_x_1) ;  /* 0xfffffffc00081947 */ /* 0x010fea000383ffff */
.L_x_0:
[----:B01----:R-:W-:Y:S05]  /*0510*/  @!P0 EXIT ;  /* 0x000000000000894d */ /* 0x003fea0003800000 */
[----:B------:R-:W-:Y:S02]  /*0520*/  ISETP.GE.U32.AND P0, PT, R15, 0x4, PT ;  /* 0x000000040f00780c */ /* 0x000fe40003f06070 */
[----:B------:R-:W-:-:S11]  /*0530*/  LOP3.LUT R6, R0, 0x3, RZ, 0xc0, !PT ;  /* 0x0000000300067812 */ /* 0x000fd600078ec0ff */
[----:B------:R-:W-:Y:S05]  /*0540*/  @!P0 BRA `(.L_x_2) ;  /* 0x0000000000b08947 */ /* 0x000fea0003800000 */
[----:B------:R-:W0:Y:S01]  /*0550*/  LDCU UR4, c[0x0][0x38c] ;  /* 0x00007180ff0477ac */ /* 0x000e220008000800 */
[----:B------:R-:W1:Y:S01]  /*0560*/  LDC.64 R2, c[0x0][0x380] ;  /* 0x0000e000ff027b82 */ /* 0x000e620000000a00 */
[----:B------:R-:W-:Y:S01]  /*0570*/  IMAD R5, R9, R0, -UR5 ;  /* 0x8000000509057e24 */ /* 0x000fe2000f8e0200 */
[----:B------:R-:W-:Y:S01]  /*0580*/  BSSY.RECONVERGENT B0, `(.L_x_3) ;  /* 0x0000010000007945 */ /* 0x000fe20003800200 */
[----:B------:R-:W-:Y:S02]  /*0590*/  UIADD3 UR5, UPT, UPT, UR5, -0x4, URZ ;  /* 0xfffffffc05057890 */ /* 0x000fe4000fffe0ff */
[C---:B------:R-:W-:Y:S01]  /*05a0*/  VIADD R7, R5.reuse, 0x2 ;  /* 0x0000000205077836 */ /* 0x040fe20000000000 */
[C---:B------:R-:W-:Y:S01]  /*05b0*/  IADD3 R4, PT, PT, R5.reuse, 0x1, RZ ;  /* 0x0000000105047810 */ /* 0x040fe20007ffe0ff */
[C---:B------:R-:W-:Y:S01]  /*05c0*/  VIADD R8, R5.reuse, 0x3 ;  /* 0x0000000305087836 */ /* 0x040fe20000000000 */
[----:B0-----:R-:W-:Y:S02]  /*05d0*/  ISETP.GE.AND P0, PT, R5, UR4, PT ;  /* 0x0000000405007c0c */ /* 0x001fe4000bf06270 */
[----:B------:R-:W-:-:S02]  /*05e0*/  ISETP.GE.AND P1, PT, R4, UR4, PT ;  /* 0x0000000404007c0c */ /* 0x000fc4000bf26270 */
[----:B------:R-:W-:Y:S02]  /*05f0*/  ISETP.GE.AND P2, PT, R7, UR4, PT ;  /* 0x0000000407007c0c */ /* 0x000fe4000bf46270 */
[----:B------:R-:W-:Y:S01]  /*0600*/  ISETP.GE.AND P3, PT, R8, UR4, PT ;  /* 0x0000000408007c0c */ /* 0x000fe2000bf66270 */
[----:B-1----:R-:W-:-:S06]  /*0610*/  IMAD.WIDE R2, R5, 0x4, R2 ;  /* 0x0000000405027825 */ /* 0x002fcc00078e0202 */
[----:B------:R-:W-:Y:S06]  /*0620*/  @P0 BRA `(.L_x_4) ;  /* 0x0000000000140947 */ /* 0x000fec0003800000 */
[----:B------:R-:W2:Y:S01]  /*0630*/  LDG.E R4, desc[UR6][R2.64] ;  /* 0x0000000602047981 */ /* 0x000ea2000c1e1900 */
[----:B------:R-:W-:-:S04]  /*0640*/  IMAD.MOV.U32 R5, RZ, RZ, 0xef ;  /* 0x000000efff057424 */ /* 0x000fc800078e00ff */
[----:B--2---:R-:W-:-:S05]  /*0650*/  IMAD R4, R4, R5, 0xcb ;  /* 0x000000cb04047424 */ /* 0x004fca00078e0205 */
[----:B------:R-:W-:-:S05]  /*0660*/  LOP3.LUT R5, R4, 0xff, RZ, 0xc0, !PT ;  /* 0x000000ff04057812 */ /* 0x000fca00078ec0ff */
[----:B------:R0:W-:Y:S02]  /*0670*/  STG.E desc[UR6][R2.64], R5 ;  /* 0x0000000502007986 */ /* 0x0001e4000c101906 */
.L_x_4:
[----:B------:R-:W-:Y:S05]  /*0680*/  BSYNC.RECONVERGENT B0 ;  /* 0x0000000000007941 */ /* 0x000fea0003800200 */
.L_x_3:
[----:B------:R-:W-:Y:S04]  /*0690*/  BSSY.RECONVERGENT B0, `(.L_x_5) ;  /* 0x0000007000007945 */ /* 0x000fe80003800200 */
[----:B------:R-:W-:Y:S05]  /*06a0*/  @P1 BRA `(.L_x_6) ;  /* 0x0000000000141947 */ /* 0x000fea0003800000 */
[----:B------:R-:W2:Y:S01]  /*06b0*/  LDG.E R4, desc[UR6][R2.64+0x4] ;  /* 0x0000040602047981 */ /* 0x000ea2000c1e1900 */
[----:B0-----:R-:W-:-:S05]  /*06c0*/  HFMA2 R5, -RZ, RZ, 0, 1.4245510101318359375e-05 ;  /* 0x000000efff057431 */ /* 0x001fca00000001ff */
[----:B--2---:R-:W-:-:S05]  /*06d0*/  IMAD R4, R4, R5, 0xcb ;  /* 0x000000cb04047424 */ /* 0x004fca00078e0205 */
[----:B------:R-:W-:-:S05]  /*06e0*/  LOP3.LUT R5, R4, 0xff, RZ, 0xc0, !PT ;  /* 0x000000ff04057812 */ /* 0x000fca00078ec0ff */
[----:B------:R1:W-:Y:S02]  /*06f0*/  STG.E desc[UR6][R2.64+0x4], R5 ;  /* 0x0000040502007986 */ /* 0x0003e4000c101906 */
.L_x_6:
[----:B------:R-:W-:Y:S05]  /*0700*/  BSYNC.RECONVERGENT B0 ;  /* 0x0000000000007941 */ /* 0x000fea0003800200 */
.L_x_5:
[----:B------:R-:W-:Y:S04]  /*0710*/  BSSY.RECONVERGENT B0, `(.L_x_7) ;  /* 0x0000007000007945 */ /* 0x000fe80003800200 */
[----:B------:R-:W-:Y:S05]  /*0720*/  @P2 BRA `(.L_x_8) ;  /* 0x0000000000142947 */ /* 0x000fea0003800000 */
[----:B------:R-:W2:Y:S01]  /*0730*/  LDG.E R4, desc[UR6][R2.64+0x8] ;  /* 0x0000080602047981 */ /* 0x000ea2000c1e1900 */
[----:B01----:R-:W-:-:S04]  /*0740*/  IMAD.MOV.U32 R5, RZ, RZ, 0xef ;  /* 0x000000efff057424 */ /* 0x003fc800078e00ff */
[----:B--2---:R-:W-:-:S05]  /*0750*/  IMAD R4, R4, R5, 0xcb ;  /* 0x000000cb04047424 */ /* 0x004fca00078e0205 */
[----:B------:R-:W-:-:S05]  /*0760*/  LOP3.LUT R5, R4, 0xff, RZ, 0xc0, !PT ;  /* 0x000000ff04057812 */ /* 0x000fca00078ec0ff */
[----:B------:R2:W-:Y:S02]  /*0770*/  STG.E desc[UR6][R2.64+0x8], R5 ;  /* 0x0000080502007986 */ /* 0x0005e4000c101906 */
.L_x_8:
[----:B------:R-:W-:Y:S05]  /*0780*/  BSYNC.RECONVERGENT B0 ;  /* 0x0000000000007941 */ /* 0x000fea0003800200 */
.L_x_7:
[----:B------:R-:W-:Y:S04]  /*0790*/  BSSY.RECONVERGENT B0, `(.L_x_2) ;  /* 0x0000007000007945 */ /* 0x000fe80003800200 */
[----:B------:R-:W-:Y:S05]  /*07a0*/  @P3 BRA `(.L_x_9) ;  /* 0x0000000000143947 */ /* 0x000fea0003800000 */
[----:B------:R-:W3:Y:S01]  /*07b0*/  LDG.E R4, desc[UR6][R2.64+0xc] ;  /* 0x00000c0602047981 */ /* 0x000ee2000c1e1900 */
[----:B012---:R-:W-:-:S04]  /*07c0*/  IMAD.MOV.U32 R5, RZ, RZ, 0xef ;  /* 0x000000efff057424 */ /* 0x007fc800078e00ff */
[----:B---3--:R-:W-:-:S05]  /*07d0*/  IMAD R4, R4, R5, 0xcb ;  /* 0x000000cb04047424 */ /* 0x008fca00078e0205 */
[----:B------:R-:W-:-:S05]  /*07e0*/  LOP3.LUT R5, R4, 0xff, RZ, 0xc0, !PT ;  /* 0x000000ff04057812 */ /* 0x000fca00078ec0ff */
[----:B------:R3:W-:Y:S02]  /*07f0*/  STG.E desc[UR6][R2.64+0xc], R5 ;  /* 0x00000c0502007986 */ /* 0x0007e4000c101906 */
.L_x_9:
[----:B------:R-:W-:Y:S05]  /*0800*/  BSYNC.RECONVERGENT B0 ;  /* 0x0000000000007941 */ /* 0x000fea0003800200 */
.L_x_2:
[----:B------:R-:W-:-:S13]  /*0810*/  ISETP.NE.AND P0, PT, R6, RZ, PT ;  /* 0x000000ff0600720c */ /* 0x000fda0003f05270 */
[----:B------:R-:W-:Y:S05]  /*0820*/  @!P0 EXIT ;  /* 0x000000000000894d */ /* 0x000fea0003800000 */
[----:B------:R-:W-:-:S13]  /*0830*/  ISETP.NE.AND P0, PT, R6, 0x1, PT ;  /* 0x000000010600780c */ /* 0x000fda0003f05270 */
[----:B------:R-:W-:Y:S05]  /*0840*/  @!P0 BRA `(.L_x_10) ;  /* 0x0000000000608947 */ /* 0x000fea0003800000 */
[----:B------:R-:W4:Y:S01]  /*0850*/  LDCU UR4, c[0x0][0x38c] ;  /* 0x00007180ff0477ac */ /* 0x000f220008000800 */
[----:B0123--:R-:W0:Y:S01]  /*0860*/  LDC.64 R2, c[0x0][0x380] ;  /* 0x0000e000ff027b82 */ /* 0x00fe220000000a00 */
[----:B------:R-:W-:Y:S01]  /*0870*/  IMAD R5, R9, R0, -UR5 ;  /* 0x8000000509057e24 */ /* 0x000fe2000f8e0200 */
[----:B------:R-:W-:Y:S01]  /*0880*/  BSSY.RECONVERGENT B0, `(.L_x_11) ;  /* 0x000000c000007945 */ /* 0x000fe20003800200 */
[----:B------:R-:W-:Y:S02]  /*0890*/  UIADD3 UR5, UPT, UPT, UR5, -0x2, URZ ;  /* 0xfffffffe05057890 */ /* 0x000fe4000fffe0ff */
[C---:B------:R-:W-:Y:S01]  /*08a0*/  VIADD R4, R5.reuse, 0x1 ;  /* 0x0000000105047836 */ /* 0x040fe20000000000 */
[----:B----4-:R-:W-:-:S04]  /*08b0*/  ISETP.GE.AND P0, PT, R5, UR4, PT ;  /* 0x0000000405007c0c */ /* 0x010fc8000bf06270 */
[----:B------:R-:W-:Y:S01]  /*08c0*/  ISETP.GE.AND P1, PT, R4, UR4, PT ;  /* 0x0000000404007c0c */ /* 0x000fe2000bf26270 */
[----:B0-----:R-:W-:-:S08]  /*08d0*/  IMAD.WIDE R2, R5, 0x4, R2 ;  /* 0x0000000405027825 */ /* 0x001fd000078e0202 */
[----:B------:R-:W-:Y:S05]  /*08e0*/  @P0 BRA `(.L_x_12) ;  /* 0x0000000000140947 */ /* 0x000fea0003800000 */
[----:B------:R-:W2:Y:S01]  /*08f0*/  LDG.E R4, desc[UR6][R2.64] ;  /* 0x0000000602047981 */ /* 0x000ea2000c1e1900 */
[----:B------:R-:W-:-:S05]  /*0900*/  MOV R5, 0xef ;  /* 0x000000ef00057802 */ /* 0x000fca0000000f00 */
[----:B--2---:R-:W-:-:S05]  /*0910*/  IMAD R4, R4, R5, 0xcb ;  /* 0x000000cb04047424 */ /* 0x004fca00078e0205 */
[----:B------:R-:W-:-:S05]  /*0920*/  LOP3.LUT R5, R4, 0xff, RZ, 0xc0, !PT ;  /* 0x000000ff04057812 */ /* 0x000fca00078ec0ff */
[----:B------:R0:W-:Y:S02]  /*0930*/  STG.E desc[UR6][R2.64], R5 ;  /* 0x0000000502007986 */ /* 0x0001e4000c101906 */
.L_x_12:
[----:B------:R-:W-:Y:S05]  /*0940*/  BSYNC.RECONVERGENT B0 ;  /* 0x0000000000007941 */ /* 0x000fea0003800200 */
.L_x_11:
[----:B------:R-:W-:Y:S04]  /*0950*/  BSSY.RECONVERGENT B0, `(.L_x_10) ;  /* 0x0000007000007945 */ /* 0x000fe80003800200 */
[----:B------:R-:W-:Y:S05]  /*0960*/  @P1 BRA `(.L_x_13) ;  /* 0x0000000000141947 */ /* 0x000fea0003800000 */
[----:B------:R-:W2:Y:S01]  /*0970*/  LDG.E R4, desc[UR6][R2.64+0x4] ;  /* 0x0000040602047981 */ /* 0x000ea2000c1e1900 */
[----:B0-----:R-:W-:-:S04]  /*0980*/  IMAD.MOV.U32 R5, RZ, RZ, 0xef ;  /* 0x000000efff057424 */ /* 0x001fc800078e00ff */
[----:B--2---:R-:W-:-:S05]  /*0990*/  IMAD R4, R4, R5, 0xcb ;  /* 0x000000cb04047424 */ /* 0x004fca00078e0205 */
[----:B------:R-:W-:-:S05]  /*09a0*/  LOP3.LUT R5, R4, 0xff, RZ, 0xc0, !PT ;  /* 0x000000ff04057812 */ /* 0x000fca00078ec0ff */
[----:B------:R1:W-:Y:S02]  /*09b0*/  STG.E desc[UR6][R2.64+0x4], R5 ;  /* 0x0000040502007986 */ /* 0x0003e4000c101906 */
.L_x_13:
[----:B------:R-:W-:Y:S05]  /*09c0*/  BSYNC.RECONVERGENT B0 ;  /* 0x0000000000007941 */ /* 0x000fea0003800200 */
.L_x_10:
[----:B0123--:R-:W-:-:S04]  /*09d0*/  LOP3.LUT R2, R0, 0x1, RZ, 0xc0, !PT ;  /* 0x0000000100027812 */ /* 0x00ffc800078ec0ff */
[----:B------:R-:W-:-:S13]  /*09e0*/  ISETP.NE.U32.AND P0, PT, R2, 0x1, PT ;  /* 0x000000010200780c */ /* 0x000fda0003f05070 */
[----:B------:R-:W-:Y:S05]  /*09f0*/  @P0 EXIT ;  /* 0x000000000000094d */ /* 0x000fea0003800000 */
[----:B------:R-:W0:Y:S01]  /*0a00*/  LDCU UR4, c[0x0][0x38c] ;  /* 0x00007180ff0477ac */ /* 0x000e220008000800 */
[----:B------:R-:W-:-:S05]  /*0a10*/  IMAD R9, R9, R0, -UR5 ;  /* 0x8000000509097e24 */ /* 0x000fca000f8e0200 */
[----:B0-----:R-:W-:-:S13]  /*0a20*/  ISETP.GE.AND P0, PT, R9, UR4, PT ;  /* 0x0000000409007c0c */ /* 0x001fda000bf06270 */
[----:B------:R-:W-:Y:S05]  /*0a30*/  @P0 EXIT ;  /* 0x000000000000094d */ /* 0x000fea0003800000 */
[----:B------:R-:W0:Y:S02]  /*0a40*/  LDC.64 R2, c[0x0][0x380] ;  /* 0x0000e000ff027b82 */ /* 0x000e240000000a00 */
[----:B0-----:R-:W-:-:S05]  /*0a50*/  IMAD.WIDE R2, R9, 0x4, R2 ;  /* 0x0000000409027825 */ /* 0x001fca00078e0202 */
[----:B------:R-:W2:Y:S01]  /*0a60*/  LDG.E R0, desc[UR6][R2.64] ;  /* 0x0000000602007981 */ /* 0x000ea2000c1e1900 */
[----:B------:R-:W-:-:S04]  /*0a70*/  IMAD.MOV.U32 R5, RZ, RZ, 0xef ;  /* 0x000000efff057424 */ /* 0x000fc800078e00ff */
[----:B--2---:R-:W-:-:S05]  /*0a80*/  IMAD R0, R0, R5, 0xcb ;  /* 0x000000cb00007424 */ /* 0x004fca00078e0205 */
[----:B------:R-:W-:-:S05]  /*0a90*/  LOP3.LUT R5, R0, 0xff, RZ, 0xc0, !PT ;  /* 0x000000ff00057812 */ /* 0x000fca00078ec0ff */
[----:B------:R-:W-:Y:S01]  /*0aa0*/  STG.E desc[UR6][R2.64], R5 ;  /* 0x0000000502007986 */ /* 0x000fe2000c101906 */
[----:B------:R-:W-:Y:S05]  /*0ab0*/  EXIT ;  /* 0x000000000000794d */ /* 0x000fea0003800000 */
.L_x_14:
[----:B------:R-:W-:-:S00]  /*0ac0*/  BRA `(.L_x_14) ;  /* 0xfffffffc00fc7947 */ /* 0x000fc0000383ffff */
[----:B------:R-:W-:-:S00]  /*0ad0*/  NOP ;  /* 0x0000000000007918 */ /* 0x000fc00000000000 */
        /* <DEDUP_REMOVED lines=10> */
.L_x_21:


//--------------------- .text._Z18decrypt_kernel_ej3Piii --------------------------
	.section	.text._Z18decrypt_kernel_ej3Piii,"ax",@progbits
	.align	128
        .global         _Z18decrypt_kernel_ej3Piii
        .type           _Z18decrypt_kernel_ej3Piii,@function
        .size           _Z18decrypt_kernel_ej3Piii,(.L_x_22 - _Z18decrypt_kernel_ej3Piii)
        .other          _Z18decrypt_kernel_ej3Piii,@"STO_CUDA_ENTRY STV_DEFAULT"
_Z18decrypt_kernel_ej3Piii:
.text._Z18decrypt_kernel_ej3Piii:
[----:B------:R-:W-:Y:S08]  /*0000*/  LDC R1, c[0x0][0x37c] ;  /* 0x0000df00ff017b82 */ /* 0x000ff00000000800 */
[----:B------:R-:W0:Y:S01]  /*0010*/  LDC R5, c[0x0][0x388] ;  /* 0x0000e200ff057b82 */ /* 0x000e220000000800 */
[----:B------:R-:W1:Y:S01]  /*0020*/  LDCU UR4, c[0x0][0x360] ;  /* 0x00006c00ff0477ac */ /* 0x000e620008000800 */
[----:B0-----:R-:W-:-:S13]  /*0030*/  ISETP.GE.AND P0, PT, R5, 0x1, PT ;  /* 0x000000010500780c */ /* 0x001fda0003f06270 */
[----:B-1----:R-:W-:Y:S05]  /*0040*/  @!P0 EXIT ;  /* 0x000000000000894d */ /* 0x002fea0003800000 */
[----:B------:R-:W0:Y:S01]  /*0050*/  LDC R2, c[0x0][0x370] ;  /* 0x0000dc00ff027b82 */ /* 0x000e220000000800 */
[----:B------:R-:W1:Y:S01]  /*0060*/  S2R R3, SR_CTAID.X ;  /* 0x0000000000037919 */ /* 0x000e620000002500 */
[C---:B------:R-:W-:Y:S01]  /*0070*/  ISETP.GE.U32.AND P1, PT, R5.reuse, 0x8, PT ;  /* 0x000000080500780c */ /* 0x040fe20003f26070 */
[----:B------:R-:W2:Y:S01]  /*0080*/  LDCU.64 UR6, c[0x0][0x358] ;  /* 0x00006b00ff0677ac */ /* 0x000ea20008000a00 */
[----:B------:R-:W-:Y:S01]  /*0090*/  LOP3.LUT R0, R5, 0x7, RZ, 0xc0, !PT ;  /* 0x0000000705007812 */ /* 0x000fe200078ec0ff */
[----:B------:R-:W3:Y:S01]  /*00a0*/  S2R R6, SR_TID.X ;  /* 0x0000000000067919 */ /* 0x000ee20000002100 */
[----:B------:R-:W-:Y:S02]  /*00b0*/  HFMA2 R4, -RZ, RZ, 0, 0 ;  /* 0x00000000ff047431 */ /* 0x000fe400000001ff */
[----:B------:R-:W-:-:S07]  /*00c0*/  ISETP.NE.AND P0, PT, R0, RZ, PT ;  /* 0x000000ff0000720c */ /* 0x000fce0003f05270 */
[----:B------:R-:W-:Y:S06]  /*00d0*/  @!P1 BRA `(.L_x_15) ;  /* 0x0000000400949947 */ /* 0x000fec0003800000 */
[C---:B01----:R-:W-:Y:S01]  /*00e0*/  LEA R9, R2.reuse, R3, 0x1 ;  /* 0x0000000302097211 */ /* 0x043fe200078e08ff */
[----:B------:R-:W-:Y:S01]  /*00f0*/  IMAD.IADD R7, R3, 0x1, R2 ;  /* 0x0000000103077824 */ /* 0x000fe200078e0202 */
[----:B------:R-:W-:Y:S01]  /*0100*/  LOP3.LUT R4, R5, 0x7ffffff8, RZ, 0xc0, !PT ;  /* 0x7ffffff805047812 */ /* 0x000fe200078ec0ff */
[C-C-:B------:R-:W-:Y:S01]  /*0110*/  IMAD R11, R2.reuse, 0x3, R3.reuse ;  /* 0x00000003020b7824 */ /* 0x140fe200078e0203 */
[----:B------:R-:W0:Y:S01]  /*0120*/  LDCU UR5, c[0x0][0x38c] ;  /* 0x00007180ff0577ac */ /* 0x000e220008000800 */
[C-C-:B------:R-:W-:Y:S02]  /*0130*/  IMAD R13, R2.reuse, 0x4, R3.reuse ;  /* 0x00000004020d7824 */ /* 0x140fe400078e0203 */
[C-C-:B------:R-:W-:Y:S02]  /*0140*/  IMAD R15, R2.reuse, 0x5, R3.reuse ;  /* 0x00000005020f7824 */ /* 0x140fe400078e0203 */
[C-C-:B------:R-:W-:Y:S02]  /*0150*/  IMAD R17, R2.reuse, 0x6, R3.reuse ;  /* 0x0000000602117824 */ /* 0x140fe400078e0203 */
[----:B------:R-:W-:-:S02]  /*0160*/  IMAD R19, R2, 0x7, R3 ;  /* 0x0000000702137824 */ /* 0x000fc400078e0203 */
[--C-:B---3--:R-:W-:Y:S02]  /*0170*/  IMAD R8, R7, UR4, R6.reuse ;  /* 0x0000000407087c24 */ /* 0x108fe4000f8e0206 */
[--C-:B------:R-:W-:Y:S01]  /*0180*/  IMAD R10, R9, UR4, R6.reuse ;  /* 0x00000004090a7c24 */ /* 0x100fe2000f8e0206 */
[----:B------:R-:W-:Y:S01]  /*0190*/  IADD3 R9, PT, PT, -R4, RZ, RZ ;  /* 0x000000ff04097210 */ /* 0x000fe20007ffe1ff */
[----:B------:R-:W-:Y:S02]  /*01a0*/  IMAD R5, R2, UR4, RZ ;  /* 0x0000000402057c24 */ /* 0x000fe4000f8e02ff */
[--C-:B------:R-:W-:Y:S02]  /*01b0*/  IMAD R26, R3, UR4, R6.reuse ;  /* 0x00000004031a7c24 */ /* 0x100fe4000f8e0206 */
[--C-:B------:R-:W-:Y:S02]  /*01c0*/  IMAD R12, R11, UR4, R6.reuse ;  /* 0x000000040b0c7c24 */ /* 0x100fe4000f8e0206 */
[----:B------:R-:W-:-:S02]  /*01d0*/  IMAD R14, R13, UR4, R6 ;  /* 0x000000040d0e7c24 */ /* 0x000fc4000f8e0206 */
[--C-:B------:R-:W-:Y:S02]  /*01e0*/  IMAD R16, R15, UR4, R6.reuse ;  /* 0x000000040f107c24 */ /* 0x100fe4000f8e0206 */
[--C-:B------:R-:W-:Y:S02]  /*01f0*/  IMAD R18, R17, UR4, R6.reuse ;  /* 0x0000000411127c24 */ /* 0x100fe4000f8e0206 */
[----:B0-----:R-:W-:-:S07]  /*0200*/  IMAD R7, R19, UR4, R6 ;  /* 0x0000000413077c24 */ /* 0x001fce000f8e0206 */
.L_x_16:
[----:B------:R-:W-:-:S13]  /*0210*/  ISETP.GE.AND P2, PT, R26, UR5, PT ;  /* 0x000000051a007c0c */ /* 0x000fda000bf46270 */
[----:B------:R-:W0:Y:S02]  /*0220*/  @!P2 LDC.64 R24, c[0x0][0x380] ;  /* 0x0000e000ff18ab82 */ /* 0x000e240000000a00 */
[----:B0-----:R-:W-:-:S05]  /*0230*/  @!P2 IMAD.WIDE R24, R26, 0x4, R24 ;  /* 0x000000041a18a825 */ /* 0x001fca00078e0218 */
[----:B--2---:R-:W2:Y:S01]  /*0240*/  @!P2 LDG.E R11, desc[UR6][R24.64] ;  /* 0x00000006180ba981 */ /* 0x004ea2000c1e1900 */
[----:B------:R-:W-:Y:S01]  /*0250*/  IMAD.IADD R28, R5, 0x1, R26 ;  /* 0x00000001051c7824 */ /* 0x000fe200078e021a */
[----:B------:R-:W-:-:S04]  /*0260*/  @!P2 MOV R20, 0xef ;  /* 0x000000ef0014a802 */ /* 0x000fc80000000f00 */
[----:B------:R-:W-:-:S13]  /*0270*/  ISETP.GE.AND P1, PT, R28, UR5, PT ;  /* 0x000000051c007c0c */ /* 0x000fda000bf26270 */
[----:B------:R-:W0:Y:S02]  /*0280*/  @!P1 LDC.64 R22, c[0x0][0x380] ;  /* 0x0000e000ff169b82 */ /* 0x000e240000000a00 */
[----:B0-----:R-:W-:-:S04]  /*0290*/  @!P1 IMAD.WIDE R22, R8, 0x4, R22 ;  /* 0x0000000408169825 */ /* 0x001fc800078e0216 */
[----:B--2---:R-:W-:-:S05]  /*02a0*/  @!P2 IMAD R11, R11, R20, 0xcb ;  /* 0x000000cb0b0ba424 */ /* 0x004fca00078e0214 */
[----:B------:R-:W-:-:S05]  /*02b0*/  @!P2 LOP3.LUT R11, R11, 0xff, RZ, 0xc0, !PT ;  /* 0x000000ff0b0ba812 */ /* 0x000fca00078ec0ff */
[----:B------:R0:W-:Y:S04]  /*02c0*/  @!P2 STG.E desc[UR6][R24.64], R11 ;  /* 0x0000000b1800a986 */ /* 0x0001e8000c101906 */
[----:B------:R-:W2:Y:S01]  /*02d0*/  @!P1 LDG.E R13, desc[UR6][R22.64] ;  /* 0x00000006160d9981 */ /* 0x000ea2000c1e1900 */
[----:B------:R-:W-:Y:S01]  /*02e0*/  IMAD.IADD R28, R5, 0x1, R28 ;  /* 0x00000001051c7824 */ /* 0x000fe200078e021c */
[----:B------:R-:W-:-:S04]  /*02f0*/  @!P1 MOV R15, 0xef ;  /* 0x000000ef000f9802 */ /* 0x000fc80000000f00 */
[----:B------:R-:W-:-:S13]  /*0300*/  ISETP.GE.AND P2, PT, R28, UR5, PT ;  /* 0x000000051c007c0c */ /* 0x000fda000bf46270 */
[----:B------:R-:W1:Y:S02]  /*0310*/  @!P2 LDC.64 R20, c[0x0][0x380] ;  /* 0x0000e000ff14ab82 */ /* 0x000e640000000a00 */
[----:B-1----:R-:W-:-:S04]  /*0320*/  @!P2 IMAD.WIDE R20, R10, 0x4, R20 ;  /* 0x000000040a14a825 */ /* 0x002fc800078e0214 */
[----:B--2---:R-:W-:-:S05]  /*0330*/  @!P1 IMAD R13, R13, R15, 0xcb ;  /* 0x000000cb0d0d9424 */ /* 0x004fca00078e020f */
[----:B------:R-:W-:-:S05]  /*0340*/  @!P1 LOP3.LUT R13, R13, 0xff, RZ, 0xc0, !PT ;  /* 0x000000ff0d0d9812 */ /* 0x000fca00078ec0ff */
[----:B------:R1:W-:Y:S04]  /*0350*/  @!P1 STG.E desc[UR6][R22.64], R13 ;  /* 0x0000000d16009986 */ /* 0x0003e8000c101906 */
[----:B------:R-:W2:Y:S01]  /*0360*/  @!P2 LDG.E R15, desc[UR6][R20.64] ;  /* 0x00000006140fa981 */ /* 0x000ea2000c1e1900 */
[----:B------:R-:W-:Y:S01]  /*0370*/  IMAD.IADD R28, R5, 0x1, R28 ;  /* 0x00000001051c7824 */ /* 0x000fe200078e021c */
[----:B0-----:R-:W-:-:S04]  /*0380*/  @!P2 MOV R11, 0xef ;  /* 0x000000ef000ba802 */ /* 0x001fc80000000f00 */
[----:B------:R-:W-:-:S13]  /*0390*/  ISETP.GE.AND P1, PT, R28, UR5, PT ;  /* 0x000000051c007c0c */ /* 0x000fda000bf26270 */
[----:B------:R-:W0:Y:S02]  /*03a0*/  @!P1 LDC.64 R24, c[0x0][0x380] ;  /* 0x0000e000ff189b82 */ /* 0x000e240000000a00 */
[----:B0-----:R-:W-:-:S04]  /*03b0*/  @!P1 IMAD.WIDE R24, R12, 0x4, R24 ;  /* 0x000000040c189825 */ /* 0x001fc800078e0218 */
[----:B--2---:R-:W-:-:S05]  /*03c0*/  @!P2 IMAD R15, R15, R11, 0xcb ;  /* 0x000000cb0f0fa424 */ /* 0x004fca00078e020b */
[----:B------:R-:W-:-:S05]  /*03d0*/  @!P2 LOP3.LUT R15, R15, 0xff, RZ, 0xc0, !PT ;  /* 0x000000ff0f0fa812 */ /* 0x000fca00078ec0ff */
[----:B------:R0:W-:Y:S04]  /*03e0*/  @!P2 STG.E desc[UR6][R20.64], R15 ;  /* 0x0000000f1400a986 */ /* 0x0001e8000c101906 */
[----:B------:R-:W2:Y:S01]  /*03f0*/  @!P1 LDG.E R11, desc[UR6][R24.64] ;  /* 0x00000006180b9981 */ /* 0x000ea2000c1e1900 */
[----:B------:R-:W-:Y:S01]  /*0400*/  IADD3 R28, PT, PT, R5, R28, RZ ;  /* 0x0000001c051c7210 */ /* 0x000fe20007ffe0ff */
[----:B-1----:R-:W-:-:S03]  /*0410*/  @!P1 IMAD.MOV.U32 R13, RZ, RZ, 0xef ;  /* 0x000000efff0d9424 */ /* 0x002fc600078e00ff */
[----:B------:R-:W-:-:S13]  /*0420*/  ISETP.GE.AND P2, PT, R28, UR5, PT ;  /* 0x000000051c007c0c */ /* 0x000fda000bf46270 */
[----:B------:R-:W1:Y:S02]  /*0430*/  @!P2 LDC.64 R22, c[0x0][0x380] ;  /* 0x0000e000ff16ab82 */ /* 0x000e640000000a00 */
[----:B-1----:R-:W-:-:S04]  /*0440*/  @!P2 IMAD.WIDE R22, R14, 0x4, R22 ;  /* 0x000000040e16a825 */ /* 0x002fc800078e0216 */
[----:B--2---:R-:W-:-:S05]  /*0450*/  @!P1 IMAD R11, R11, R13, 0xcb ;  /* 0x000000cb0b0b9424 */ /* 0x004fca00078e020d */
[----:B------:R-:W-:-:S05]  /*0460*/  @!P1 LOP3.LUT R11, R11, 0xff, RZ, 0xc0, !PT ;  /* 0x000000ff0b0b9812 */ /* 0x000fca00078ec0ff */
[----:B------:R1:W-:Y:S04]  /*0470*/  @!P1 STG.E desc[UR6][R24.64], R11 ;  /* 0x0000000b18009986 */ /* 0x0003e8000c101906 */
[----:B------:R-:W2:Y:S01]  /*0480*/  @!P2 LDG.E R13, desc[UR6][R22.64] ;  /* 0x00000006160da981 */ /* 0x000ea2000c1e1900 */
[----:B------:R-:W-:Y:S02]  /*0490*/  IADD3 R28, PT, PT, R5, R28, RZ ;  /* 0x0000001c051c7210 */ /* 0x000fe40007ffe0ff */
[----:B0-----:R-:W-:Y:S02]  /*04a0*/  @!P2 MOV R15, 0xef ;  /* 0x000000ef000fa802 */ /* 0x001fe40000000f00 */
        /* <DEDUP_REMOVED lines=8> */
[----:B-1----:R-:W-:-:S04]  /*0530*/  @!P1 MOV R11, 0xef ;  /* 0x000000ef000b9802 */ /* 0x002fc80000000f00 */
[----:B------:R-:W-:-:S13]  /*0540*/  ISETP.GE.AND P2, PT, R28, UR5, PT ;  /* 0x000000051c007c0c */ /* 0x000fda000bf46270 */
[----:B------:R-:W1:Y:S02]  /*0550*/  @!P2 LDC.64 R24, c[0x0][0x380] ;  /* 0x0000e000ff18ab82 */ /* 0x000e640000000a00 */
[----:B-1----:R-:W-:-:S04]  /*0560*/  @!P2 IMAD.WIDE R24, R18, 0x4, R24 ;  /* 0x000000041218a825 */ /* 0x002fc800078e0218 */
[----:B--2---:R-:W-:-:S05]  /*0570*/  @!P1 IMAD R15, R15, R11, 0xcb ;  /* 0x000000cb0f0f9424 */ /* 0x004fca00078e020b */
[----:B------:R-:W-:-:S05]  /*0580*/  @!P1 LOP3.LUT R15, R15, 0xff, RZ, 0xc0, !PT ;  /* 0x000000ff0f0f9812 */ /* 0x000fca00078ec0ff */
[----:B------:R1:W-:Y:S04]  /*0590*/  @!P1 STG.E desc[UR6][R20.64], R15 ;  /* 0x0000000f14009986 */ /* 0x0003e8000c101906 */
[----:B------:R-:W2:Y:S01]  /*05a0*/  @!P2 LDG.E R11, desc[UR6][R24.64] ;  /* 0x00000006180ba981 */ /* 0x000ea2000c1e1900 */
[----:B0-----:R-:W-:Y:S01]  /*05b0*/  IADD3 R13, PT, PT, R5, R28, RZ ;  /* 0x0000001c050d7210 */ /* 0x001fe20007ffe0ff */
[----:B------:R-:W-:-:S03]  /*05c0*/  @!P2 IMAD.MOV.U32 R28, RZ, RZ, 0xef ;  /* 0x000000efff1ca424 */ /* 0x000fc600078e00ff */
[----:B------:R-:W-:-:S13]  /*05d0*/  ISETP.GE.AND P1, PT, R13, UR5, PT ;  /* 0x000000050d007c0c */ /* 0x000fda000bf26270 */
[----:B------:R-:W0:Y:S02]  /*05e0*/  @!P1 LDC.64 R22, c[0x0][0x380] ;  /* 0x0000e000ff169b82 */ /* 0x000e240000000a00 */
[----:B0-----:R-:W-:-:S04]  /*05f0*/  @!P1 IMAD.WIDE R22, R7, 0x4, R22 ;  /* 0x0000000407169825 */ /* 0x001fc800078e0216 */
[----:B--2---:R-:W-:-:S05]  /*0600*/  @!P2 IMAD R11, R11, R28, 0xcb ;  /* 0x000000cb0b0ba424 */ /* 0x004fca00078e021c */
[----:B------:R-:W-:-:S05]  /*0610*/  @!P2 LOP3.LUT R11, R11, 0xff, RZ, 0xc0, !PT ;  /* 0x000000ff0b0ba812 */ /* 0x000fca00078ec0ff */
[----:B------:R4:W-:Y:S04]  /*0620*/  @!P2 STG.E desc[UR6][R24.64], R11 ;  /* 0x0000000b1800a986 */ /* 0x0009e8000c101906 */
[----:B------:R-:W2:Y:S01]  /*0630*/  @!P1 LDG.E R13, desc[UR6][R22.64] ;  /* 0x00000006160d9981 */ /* 0x000ea2000c1e1900 */
[----:B-1----:R-:W-:Y:S01]  /*0640*/  @!P1 MOV R20, 0xef ;  /* 0x000000ef00149802 */ /* 0x002fe20000000f00 */
[----:B------:R-:W-:Y:S01]  /*0650*/  IMAD R26, R5, 0x8, R26 ;  /* 0x00000008051a7824 */ /* 0x000fe200078e021a */
[----:B------:R-:W-:Y:S01]  /*0660*/  IADD3 R9, PT, PT, R9, 0x8, RZ ;  /* 0x0000000809097810 */ /* 0x000fe20007ffe0ff */
[C---:B------:R-:W-:Y:S01]  /*0670*/  IMAD R12, R5.reuse, 0x8, R12 ;  /* 0x00000008050c7824 */ /* 0x040fe200078e020c */
[C---:B------:R-:W-:Y:S01]  /*0680*/  LEA R8, R5.reuse, R8, 0x3 ;  /* 0x0000000805087211 */ /* 0x040fe200078e18ff */
[C---:B------:R-:W-:Y:S01]  /*0690*/  IMAD R18, R5.reuse, 0x8, R18 ;  /* 0x0000000805127824 */ /* 0x040fe200078e0212 */
[----:B------:R-:W-:-:S02]  /*06a0*/  LEA R10, R5, R10, 0x3 ;  /* 0x0000000a050a7211 */ /* 0x000fc400078e18ff */
[C---:B------:R-:W-:Y:S02]  /*06b0*/  LEA R14, R5.reuse, R14, 0x3 ;  /* 0x0000000e050e7211 */ /* 0x040fe400078e18ff */
[C---:B------:R-:W-:Y:S02]  /*06c0*/  LEA R16, R5.reuse, R16, 0x3 ;  /* 0x0000001005107211 */ /* 0x040fe400078e18ff */
[----:B------:R-:W-:Y:S01]  /*06d0*/  LEA R7, R5, R7, 0x3 ;  /* 0x0000000705077211 */ /* 0x000fe200078e18ff */
[----:B--2---:R-:W-:-:S05]  /*06e0*/  @!P1 IMAD R13, R13, R20, 0xcb ;  /* 0x000000cb0d0d9424 */ /* 0x004fca00078e0214 */
[----:B------:R-:W-:-:S05]  /*06f0*/  @!P1 LOP3.LUT R13, R13, 0xff, RZ, 0xc0, !PT ;  /* 0x000000ff0d0d9812 */ /* 0x000fca00078ec0ff */
[----:B------:R4:W-:Y:S01]  /*0700*/  @!P1 STG.E desc[UR6][R22.64], R13 ;  /* 0x0000000d16009986 */ /* 0x0009e2000c101906 */
[----:B------:R-:W-:-:S13]  /*0710*/  ISETP.NE.AND P1, PT, R9, RZ, PT ;  /* 0x000000ff0900720c */ /* 0x000fda0003f25270 */
[----:B----4-:R-:W-:Y:S05]  /*0720*/  @P1 BRA `(.L_x_16) ;  /* 0xfffffff800b81947 */ /* 0x010fea000383ffff */
.L_x_15:
[----:B--2---:R-:W-:Y:S05]  /*0730*/  @!P0 EXIT ;  /* 0x000000000000894d */ /* 0x004fea0003800000 */
[----:B------:R-:W2:Y:S01]  /*0740*/  LDC R5, c[0x0][0x388] ;  /* 0x0000e200ff057b82 */ /* 0x000ea20000000800 */
[----:B------:R-:W-:Y:S02]  /*0750*/  ISETP.GE.U32.AND P1, PT, R0, 0x4, PT ;  /* 0x000000040000780c */ /* 0x000fe40003f26070 */
[----:B--2---:R-:W-:-:S04]  /*0760*/  LOP3.LUT R14, R5, 0x3, RZ, 0xc0, !PT ;  /* 0x00000003050e7812 */ /* 0x004fc800078ec0ff */
[----:B------:R-:W-:-:S07]  /*0770*/  ISETP.NE.AND P0, PT, R14, RZ, PT ;  /* 0x000000ff0e00720c */ /* 0x000fce0003f05270 */
[----:B------:R-:W-:Y:S06]  /*0780*/  @!P1 BRA `(.L_x_17) ;  /* 0x0000000000a89947 */ /* 0x000fec0003800000 */
[----:B------:R-:W2:Y:S01]  /*0790*/  LDCU UR5, c[0x0][0x38c] ;  /* 0x00007180ff0577ac */ /* 0x000ea20008000800 */
[----:B01----:R-:W-:-:S04]  /*07a0*/  IMAD R7, R4, R2, R3 ;  /* 0x0000000204077224 */ /* 0x003fc800078e0203 */
[----:B---3--:R-:W-:-:S05]  /*07b0*/  IMAD R9, R7, UR4, R6 ;  /* 0x0000000407097c24 */ /* 0x008fca000f8e0206 */
[----:B--2---:R-:W-:-:S13]  /*07c0*/  ISETP.GE.AND P2, PT, R9, UR5, PT ;  /* 0x0000000509007c0c */ /* 0x004fda000bf46270 */
[----:B------:R-:W0:Y:S02]  /*07d0*/  @!P2 LDC.64 R12, c[0x0][0x380] ;  /* 0x0000e000ff0cab82 */ /* 0x000e240000000a00 */
[----:B0-----:R-:W-:-:S05]  /*07e0*/  @!P2 IMAD.WIDE R12, R9, 0x4, R12 ;  /* 0x00000004090ca825 */ /* 0x001fca00078e020c */
[----:B------:R-:W2:Y:S01]  /*07f0*/  @!P2 LDG.E R0, desc[UR6][R12.64] ;  /* 0x000000060c00a981 */ /* 0x000ea2000c1e1900 */
[----:B------:R-:W-:Y:S01]  /*0800*/  IADD3 R9, PT, PT, R7, R2, RZ ;  /* 0x0000000207097210 */ /* 0x000fe20007ffe0ff */
[----:B------:R-:W-:-:S04]  /*0810*/  @!P2 IMAD.MOV.U32 R7, RZ, RZ, 0xef ;  /* 0x000000efff07a424 */ /* 0x000fc800078e00ff */
[----:B------:R-:W-:-:S05]  /*0820*/  IMAD R15, R9, UR4, R6 ;  /* 0x00000004090f7c24 */ /* 0x000fca000f8e0206 */
[----:B------:R-:W-:-:S13]  /*0830*/  ISETP.GE.AND P1, PT, R15, UR5, PT ;  /* 0x000000050f007c0c */ /* 0x000fda000bf26270 */
[----:B------:R-:W0:Y:S02]  /*0840*/  @!P1 LDC.64 R10, c[0x0][0x380] ;  /* 0x0000e000ff0a9b82 */ /* 0x000e240000000a00 */
[----:B0-----:R-:W-:-:S04]  /*0850*/  @!P1 IMAD.WIDE R10, R15, 0x4, R10 ;  /* 0x000000040f0a9825 */ /* 0x001fc800078e020a */
[----:B--2---:R-:W-:-:S05]  /*0860*/  @!P2 IMAD R0, R0, R7, 0xcb ;  /* 0x000000cb0000a424 */ /* 0x004fca00078e0207 */
[----:B------:R-:W-:-:S05]  /*0870*/  @!P2 LOP3.LUT R7, R0, 0xff, RZ, 0xc0, !PT ;  /* 0x000000ff0007a812 */ /* 0x000fca00078ec0ff */
[----:B------:R0:W-:Y:S04]  /*0880*/  @!P2 STG.E desc[UR6][R12.64], R7 ;  /* 0x000000070c00a986 */ /* 0x0001e8000c101906 */
[----:B------:R-:W2:Y:S01]  /*0890*/  @!P1 LDG.E R0, desc[UR6][R10.64] ;  /* 0x000000060a009981 */ /* 0x000ea2000c1e1900 */
[----:B------:R-:W-:Y:S02]  /*08a0*/  IADD3 R17, PT, PT, R9, R2, RZ ;  /* 0x0000000209117210 */ /* 0x000fe40007ffe0ff */
[----:B------:R-:W-:-:S03]  /*08b0*/  @!P1 MOV R15, 0xef ;  /* 0x000000ef000f9802 */ /* 0x000fc60000000f00 */
[----:B------:R-:W-:-:S05]  /*08c0*/  IMAD R19, R17, UR4, R6 ;  /* 0x0000000411137c24 */ /* 0x000fca000f8e0206 */
[----:B------:R-:W-:-:S13]  /*08d0*/  ISETP.GE.AND P2, PT, R19, UR5, PT ;  /* 0x0000000513007c0c */ /* 0x000fda000bf46270 */
[----:B------:R-:W1:Y:S02]  /*08e0*/  @!P2 LDC.64 R8, c[0x0][0x380] ;  /* 0x0000e000ff08ab82 */ /* 0x000e640000000a00 */
[----:B-1----:R-:W-:-:S04]  /*08f0*/  @!P2 IMAD.WIDE R8, R19, 0x4, R8 ;  /* 0x000000041308a825 */ /* 0x002fc800078e0208 */
[----:B--2---:R-:W-:-:S05]  /*0900*/  @!P1 IMAD R0, R0, R15, 0xcb ;  /* 0x000000cb00009424 */ /* 0x004fca00078e020f */
[----:B------:R-:W-:-:S05]  /*0910*/  @!P1 LOP3.LUT R15, R0, 0xff, RZ, 0xc0, !PT ;  /* 0x000000ff000f9812 */ /* 0x000fca00078ec0ff */
[----:B------:R1:W-:Y:S04]  /*0920*/  @!P1 STG.E desc[UR6][R10.64], R15 ;  /* 0x0000000f0a009986 */ /* 0x0003e8000c101906 */
[----:B------:R-:W2:Y:S01]  /*0930*/  @!P2 LDG.E R0, desc[UR6][R8.64] ;  /* 0x000000060800a981 */ /* 0x000ea2000c1e1900 */
[----:B0-----:R-:W-:-:S04]  /*0940*/  IMAD.IADD R7, R17, 0x1, R2 ;  /* 0x0000000111077824 */ /* 0x001fc800078e0202 */
[----:B------:R-:W-:Y:S01]  /*0950*/  IMAD R17, R7, UR4, R6 ;  /* 0x0000000407117c24 */ /* 0x000fe2000f8e0206 */
[----:B------:R-:W-:-:S04]  /*0960*/  @!P2 MOV R7, 0xef ;  /* 0x000000ef0007a802 */ /* 0x000fc80000000f00 */
[----:B------:R-:W-:-:S13]  /*0970*/  ISETP.GE.AND P1, PT, R17, UR5, PT ;  /* 0x0000000511007c0c */ /* 0x000fda000bf26270 */
[----:B------:R-:W0:Y:S02]  /*0980*/  @!P1 LDC.64 R12, c[0x0][0x380] ;  /* 0x0000e000ff0c9b82 */ /* 0x000e240000000a00 */
[----:B0-----:R-:W-:-:S04]  /*0990*/  @!P1 IMAD.WIDE R12, R17, 0x4, R12 ;  /* 0x00000004110c9825 */ /* 0x001fc800078e020c */
[----:B--2---:R-:W-:-:S05]  /*09a0*/  @!P2 IMAD R0, R0, R7, 0xcb ;  /* 0x000000cb0000a424 */ /* 0x004fca00078e0207 */
[----:B------:R-:W-:-:S05]  /*09b0*/  @!P2 LOP3.LUT R7, R0, 0xff, RZ, 0xc0, !PT ;  /* 0x000000ff0007a812 */ /* 0x000fca00078ec0ff */
[----:B------:R2:W-:Y:S04]  /*09c0*/  @!P2 STG.E desc[UR6][R8.64], R7 ;  /* 0x000000070800a986 */ /* 0x0005e8000c101906 */
[----:B------:R-:W3:Y:S01]  /*09d0*/  @!P1 LDG.E R0, desc[UR6][R12.64] ;  /* 0x000000060c009981 */ /* 0x000ee2000c1e1900 */
[----:B-1----:R-:W-:Y:S01]  /*09e0*/  @!P1 MOV R11, 0xef ;  /* 0x000000ef000b9802 */ /* 0x002fe20000000f00 */
[----:B------:R-:W-:-:S04]  /*09f0*/  VIADD R4, R4, 0x4 ;  /* 0x0000000404047836 */ /* 0x000fc80000000000 */
[----:B---3--:R-:W-:-:S05]  /*0a00*/  @!P1 IMAD R0, R0, R11, 0xcb ;  /* 0x000000cb00009424 */ /* 0x008fca00078e020b */
[----:B------:R-:W-:-:S05]  /*0a10*/  @!P1 LOP3.LUT R11, R0, 0xff, RZ, 0xc0, !PT ;  /* 0x000000ff000b9812 */ /* 0x000fca00078ec0ff */
[----:B------:R2:W-:Y:S02]  /*0a20*/  @!P1 STG.E desc[UR6][R12.64], R11 ;  /* 0x0000000b0c009986 */ /* 0x0005e4000c101906 */
.L_x_17:
[----:B------:R-:W-:Y:S05]  /*0a30*/  @!P0 EXIT ;  /* 0x000000000000894d */ /* 0x000fea0003800000 */
[----:B------:R-:W-:Y:S02]  /*0a40*/  ISETP.NE.AND P1, PT, R14, 0x1, PT ;  /* 0x000000010e00780c */ /* 0x000fe40003f25270 */
[----:B------:R-:W-:-:S04]  /*0a50*/  LOP3.LUT R5, R5, 0x1, RZ, 0xc0, !PT ;  /* 0x0000000105057812 */ /* 0x000fc800078ec0ff */
[----:B------:R-:W-:-:S07]  /*0a60*/  ISETP.NE.U32.AND P0, PT, R5, 0x1, PT ;  /* 0x000000010500780c */ /* 0x000fce0003f05070 */
[----:B------:R-:W-:Y:S06]  /*0a70*/  @!P1 BRA `(.L_x_18) ;  /* 0x0000000000589947 */ /* 0x000fec0003800000 */
[----:B------:R-:W4:Y:S01]  /*0a80*/  LDCU UR5, c[0x0][0x38c] ;  /* 0x00007180ff0577ac */ /* 0x000f220008000800 */
[----:B012---:R-:W-:-:S04]  /*0a90*/  IMAD R7, R4, R2, R3 ;  /* 0x0000000204077224 */ /* 0x007fc800078e0203 */
[----:B---3--:R-:W-:-:S05]  /*0aa0*/  IMAD R5, R7, UR4, R6 ;  /* 0x0000000407057c24 */ /* 0x008fca000f8e0206 */
[----:B----4-:R-:W-:-:S13]  /*0ab0*/  ISETP.GE.AND P1, PT, R5, UR5, PT ;  /* 0x0000000505007c0c */ /* 0x010fda000bf26270 */
[----:B------:R-:W0:Y:S02]  /*0ac0*/  @!P1 LDC.64 R8, c[0x0][0x380] ;  /* 0x0000e000ff089b82 */ /* 0x000e240000000a00 */
[----:B0-----:R-:W-:-:S05]  /*0ad0*/  @!P1 IMAD.WIDE R8, R5, 0x4, R8 ;  /* 0x0000000405089825 */ /* 0x001fca00078e0208 */
[----:B------:R-:W2:Y:S01]  /*0ae0*/  @!P1 LDG.E R0, desc[UR6][R8.64] ;  /* 0x0000000608009981 */ /* 0x000ea2000c1e1900 */
[----:B------:R-:W-:-:S05]  /*0af0*/  IADD3 R5, PT, PT, R7, R2, RZ ;  /* 0x0000000207057210 */ /* 0x000fca0007ffe0ff */
        /* <DEDUP_REMOVED lines=9> */
[----:B------:R-:W-:Y:S01]  /*0b90*/  @!P2 IMAD.MOV.U32 R7, RZ, RZ, 0xef ;  /* 0x000000efff07a424 */ /* 0x000fe200078e00ff */
[----:B------:R-:W-:-:S03]  /*0ba0*/  IADD3 R4, PT, PT, R4, 0x2, RZ ;  /* 0x0000000204047810 */ /* 0x000fc60007ffe0ff */
[----:B--2---:R-:W-:-:S05]  /*0bb0*/  @!P2 IMAD R0, R0, R7, 0xcb ;  /* 0x000000cb0000a424 */ /* 0x004fca00078e0207 */
[----:B------:R-:W-:-:S05]  /*0bc0*/  @!P2 LOP3.LUT R7, R0, 0xff, RZ, 0xc0, !PT ;  /* 0x000000ff0007a812 */ /* 0x000fca00078ec0ff */
[----:B------:R4:W-:Y:S02]  /*0bd0*/  @!P2 STG.E desc[UR6][R10.64], R7 ;  /* 0x000000070a00a986 */ /* 0x0009e4000c101906 */
.L_x_18:
[----:B------:R-:W-:Y:S05]  /*0be0*/  @P0 EXIT ;  /* 0x000000000000094d */ /* 0x000fea0003800000 */
[----:B------:R-:W5:Y:S01]  /*0bf0*/  LDCU UR5, c[0x0][0x38c] ;  /* 0x00007180ff0577ac */ /* 0x000f620008000800 */
[----:B01----:R-:W-:-:S04]  /*0c00*/  IMAD R3, R2, R4, R3 ;  /* 0x0000000402037224 */ /* 0x003fc800078e0203 */
[----:B---34-:R-:W-:-:S05]  /*0c10*/  IMAD R5, R3, UR4, R6 ;  /* 0x0000000403057c24 */ /* 0x018fca000f8e0206 */
[----:B-----5:R-:W-:-:S13]  /*0c20*/  ISETP.GE.AND P0, PT, R5, UR5, PT ;  /* 0x0000000505007c0c */ /* 0x020fda000bf06270 */
[----:B------:R-:W-:Y:S05]  /*0c30*/  @P0 EXIT ;  /* 0x000000000000094d */ /* 0x000fea0003800000 */
[----:B------:R-:W0:Y:S02]  /*0c40*/  LDC.64 R2, c[0x0][0x380] ;  /* 0x0000e000ff027b82 */ /* 0x000e240000000a00 */
[----:B0-----:R-:W-:-:S05]  /*0c50*/  IMAD.WIDE R2, R5, 0x4, R2 ;  /* 0x0000000405027825 */ /* 0x001fca00078e0202 */
[----:B------:R-:W3:Y:S01]  /*0c60*/  LDG.E R0, desc[UR6][R2.64] ;  /* 0x0000000602007981 */ /* 0x000ee2000c1e1900 */
[----:B------:R-:W-:-:S05]  /*0c70*/  HFMA2 R5, -RZ, RZ, 0, 1.4245510101318359375e-05 ;  /* 0x000000efff057431 */ /* 0x000fca00000001ff */
[----:B---3--:R-:W-:-:S05]  /*0c80*/  IMAD R0, R0, R5, 0xcb ;  /* 0x000000cb00007424 */ /* 0x008fca00078e0205 */
[----:B------:R-:W-:-:S05]  /*0c90*/  LOP3.LUT R5, R0, 0xff, RZ, 0xc0, !PT ;  /* 0x000000ff00057812 */ /* 0x000fca00078ec0ff */
[----:B------:R-:W-:Y:S01]  /*0ca0*/  STG.E desc[UR6][R2.64], R5 ;  /* 0x0000000502007986 */ /* 0x000fe2000c101906 */
[----:B------:R-:W-:Y:S05]  /*0cb0*/  EXIT ;  /* 0x000000000000794d */ /* 0x000fea0003800000 */
.L_x_19:
        /* <DEDUP_REMOVED lines=12> */
.L_x_22:


//--------------------- .text._Z14decrypt_kernelPii --------------------------
	.section	.text._Z14decrypt_kernelPii,"ax",@progbits
	.align	128
        .global         _Z14decrypt_kernelPii
        .type           _Z14decrypt_kernelPii,@function
        .size           _Z14decrypt_kernelPii,(.L_x_23 - _Z14decrypt_kernelPii)
        .other          _Z14decrypt_kernelPii,@"STO_CUDA_ENTRY STV_DEFAULT"
_Z14decrypt_kernelPii:
.text._Z14decrypt_kernelPii:
[----:B------:R-:W-:Y:S01]  /*0000*/  LDC R1, c[0x0][0x37c] ;  /* 0x0000df00ff017b82 */ /* 0x000fe20000000800 */
[----:B------:R-:W0:Y:S07]  /*0010*/  S2R R0, SR_TID.X ;  /* 0x0000000000007919 */ /* 0x000e2e0000002100 */
[----:B------:R-:W0:Y:S01]  /*0020*/  S2UR UR4, SR_CTAID.X ;  /* 0x00000000000479c3 */ /* 0x000e220000002500 */
[----:B------:R-:W1:Y:S07]  /*0030*/  LDCU UR5, c[0x0][0x388] ;  /* 0x00007100ff0577ac */ /* 0x000e6e0008000800 */
[----:B------:R-:W0:Y:S02]  /*0040*/  LDC R5, c[0x0][0x360] ;  /* 0x0000d800ff057b82 */ /* 0x000e240000000800 */
[----:B0-----:R-:W-:-:S05]  /*0050*/  IMAD R5, R5, UR4, R0 ;  /* 0x0000000405057c24 */ /* 0x001fca000f8e0200 */
[----:B-1----:R-:W-:-:S13]  /*0060*/  ISETP.GE.AND P0, PT, R5, UR5, PT ;  /* 0x0000000505007c0c */ /* 0x002fda000bf06270 */
[----:B------:R-:W-:Y:S05]  /*0070*/  @P0 EXIT ;  /* 0x000000000000094d */ /* 0x000fea0003800000 */
[----:B------:R-:W0:Y:S01]  /*0080*/  LDC.64 R2, c[0x0][0x380] ;  /* 0x0000e000ff027b82 */ /* 0x000e220000000a00 */
[----:B------:R-:W1:Y:S01]  /*0090*/  LDCU.64 UR4, c[0x0][0x358] ;  /* 0x00006b00ff0477ac */ /* 0x000e620008000a00 */
[----:B0-----:R-:W-:-:S05]  /*00a0*/  IMAD.WIDE R2, R5, 0x4, R2 ;  /* 0x0000000405027825 */ /* 0x001fca00078e0202 */
[----:B-1----:R-:W2:Y:S01]  /*00b0*/  LDG.E R0, desc[UR4][R2.64] ;  /* 0x0000000402007981 */ /* 0x002ea2000c1e1900 */
[----:B------:R-:W-:-:S05]  /*00c0*/  HFMA2 R5, -RZ, RZ, 0, 1.4245510101318359375e-05 ;  /* 0x000000efff057431 */ /* 0x000fca00000001ff */
[----:B--2---:R-:W-:-:S05]  /*00d0*/  IMAD R0, R0, R5, 0xcb ;  /* 0x000000cb00007424 */ /* 0x004fca00078e0205 */
[----:B------:R-:W-:-:S05]  /*00e0*/  LOP3.LUT R5, R0, 0xff, RZ, 0xc0, !PT ;  /* 0x000000ff00057812 */ /* 0x000fca00078ec0ff */
[----:B------:R-:W-:Y:S01]  /*00f0*/  STG.E desc[UR4][R2.64], R5 ;  /* 0x0000000502007986 */ /* 0x000fe2000c101904 */
[----:B------:R-:W-:Y:S05]  /*0100*/  EXIT ;  /* 0x000000000000794d */ /* 0x000fea0003800000 */
.L_x_20:
        /* <DEDUP_REMOVED lines=15> */
.L_x_23:


//--------------------- .nv.shared.reserved.0     --------------------------
	.section	.nv.shared.reserved.0,"aw",@nobits
	.weak		__nv_reservedSMEM_offset_0_alias
	.size		__nv_reservedSMEM_offset_0_alias, 0, 64
	.other		__nv_reservedSMEM_offset_0_alias,@"STO_CUDA_RESERVED_SHARED STV_DEFAULT"
__nv_reservedSMEM_offset_0_alias:
	.zero		0
	.zero		64


//--------------------- .nv.constant0._Z21old_ecrypt_kernel_ej3Piii --------------------------
	.section	.nv.constant0._Z21old_ecrypt_kernel_ej3Piii,"a",@progbits
	.sectionflags	@""
	.align	4
.nv.constant0._Z21old_ecrypt_kernel_ej3Piii:
	.zero		912


//--------------------- .nv.constant0._Z18decrypt_kernel_ej3Piii --------------------------
	.section	.nv.constant0._Z18decrypt_kernel_ej3Piii,"a",@progbits
	.sectionflags	@""
	.align	4
.nv.constant0._Z18decrypt_kernel_ej3Piii:
	.zero		912


//--------------------- .nv.constant0._Z14decrypt_kernelPii --------------------------
	.section	.nv.constant0._Z14decrypt_kernelPii,"a",@progbits
	.sectionflags	@""
	.align	4
.nv.constant0._Z14decrypt_kernelPii:
	.zero		908


//--------------------- SYMBOLS --------------------------

	.type		.nv.reservedSmem.offset0,@object
	.size		.nv.reservedSmem.offset0,0x4
